def attn_fwd(
    Q,
    K,
    V,
    Out,
    Lse,
    sm_scale,
    stride_qz,
    stride_qh,
    stride_qm,
    stride_qk,
    stride_kz,
    stride_kh,
    stride_kn,
    stride_kk,
    stride_vz,
    stride_vh,
    stride_vn,
    stride_vk,
    stride_oz,
    stride_oh,
    stride_om,
    stride_ok,
    seqlen_q,
    seqlen_k,
    BLOCK_M: tl.constexpr,
    BLOCK_N: tl.constexpr,
    HEAD_DIM: tl.constexpr,
    CAUSAL: tl.constexpr,
):
    start_m = tl.program_id(0)
    off_hz = tl.program_id(1)
    q_off = off_hz * stride_qh
    k_off = off_hz * stride_kh
    v_off = off_hz * stride_vh
    offs_m = start_m * BLOCK_M + tl.arange(0, BLOCK_M)
    offs_d = tl.arange(0, HEAD_DIM)
    offs_n = tl.arange(0, BLOCK_N)
    q_ptrs = Q + q_off + offs_m[:, None] * stride_qm + offs_d[None, :] * stride_qk
    k_ptrs = K + k_off + offs_d[:, None] * stride_kk + offs_n[None, :] * stride_kn
    v_ptrs = V + v_off + offs_n[:, None] * stride_vn + offs_d[None, :] * stride_vk
    m_i = tl.full([BLOCK_M], float("-inf"), dtype=tl.float32)
    l_i = tl.zeros([BLOCK_M], dtype=tl.float32) + 1.0
    acc = tl.zeros([BLOCK_M, HEAD_DIM], dtype=tl.float32)
    q = tl.load(q_ptrs)
    acc, l_i, m_i = _attn_fwd_inner(
        acc,
        l_i,
        m_i,
        q,
        k_ptrs,
        v_ptrs,
        sm_scale,
        stride_kn,
        stride_vn,
        start_m,
        seqlen_k,
        BLOCK_M,
        BLOCK_N,
        HEAD_DIM,
        CAUSAL,
    )
    acc = acc / l_i[:, None]
    lse = m_i + tl.math.log2(l_i) / 1.4426950408889634
    o_ptrs = (
        Out
        + off_hz * stride_oh
        + offs_m[:, None] * stride_om
        + offs_d[None, :] * stride_ok
    )
    tl.store(o_ptrs, acc.to(Out.dtype.element_ty))
    tl.store(Lse + off_hz * seqlen_q + offs_m, lse)

# config = {"BLOCK_M": 32, "BLOCK_N": 128, "HEAD_DIM": 32, "arch": "sm_90", "causal": false, "dtype": "bf16", "num_stages": 2, "num_warps": 8}
# arch = sm_90


// ===== COMPILED SASS (sm_90a) =====

	.target	sm_90a

	.elftype	@"ET_EXEC"


//--------------------- .note.nv.tkinfo           --------------------------
	.section	.note.nv.tkinfo,"",@"SHT_NOTE"
	.sectionflags	@"SHF_NOTE_NV_TKINFO"
	.tkinfo
        /*0018*/ 	.word	0x00000002
        /*0030*/ 	.string	""
        /*0030*/ 	.string	"ptxas"
        /*0030*/ 	.string	"Cuda compilation tools, release 13.0, V13.0.88"
        /*0030*/ 	.string	"Build cuda_13.0.r13.0/compiler.36424714_0"
        /*0030*/ 	.string	"-v  -suppress-debug-info  -lineinfo  -arch sm_90a "



//--------------------- .note.nv.cuinfo           --------------------------
	.section	.note.nv.cuinfo,"",@"SHT_NOTE"
	.sectionflags	@"SHF_NOTE_NV_CUINFO"
        /*0018*/ 	.short	0x0002
        /*001a*/ 	.short	0x005a
        /*001c*/ 	.short	0x0082
	.zero		2


//--------------------- .nv.info                  --------------------------
	.section	.nv.info,"",@"SHT_CUDA_INFO"
	.align	4


	//----- nvinfo : EIATTR_REGCOUNT
	.align		4
        /*0000*/ 	.byte	0x04, 0x2f
        /*0002*/ 	.short	(.L_2 - .L_1)
	.align		4
.L_1:
        /*0004*/ 	.word	index@(attn_fwd)
        /*0008*/ 	.word	0x000000e4


	//----- nvinfo : EIATTR_FRAME_SIZE
	.align		4
.L_2:
        /*000c*/ 	.byte	0x04, 0x11
        /*000e*/ 	.short	(.L_4 - .L_3)
	.align		4
.L_3:
        /*0010*/ 	.word	index@(attn_fwd)
        /*0014*/ 	.word	0x00000000


	//----- nvinfo : EIATTR_MIN_STACK_SIZE
	.align		4
.L_4:
        /*0018*/ 	.byte	0x04, 0x12
        /*001a*/ 	.short	(.L_6 - .L_5)
	.align		4
.L_5:
        /*001c*/ 	.word	index@(attn_fwd)
        /*0020*/ 	.word	0x00000000
.L_6:


//--------------------- .nv.compat                --------------------------
	.section	.nv.compat,"",@"SHT_CUDA_COMPAT_INFO"
	.align	4
        /*0000*/ 	.byte	0x02, 0x09, 0x01, 0x00, 0x02, 0x02, 0x01, 0x00, 0x02, 0x05, 0x05, 0x00, 0x03, 0x07, 0x01, 0x01
        /*0010*/ 	.byte	0x02, 0x03, 0x00, 0x00, 0x02, 0x06, 0x01, 0x00, 0x04, 0x0b, 0x08, 0x00, 0x00, 0x00, 0x00, 0x00
        /*0020*/ 	.byte	0x00, 0x00, 0x00, 0x00


//--------------------- .nv.info.attn_fwd         --------------------------
	.section	.nv.info.attn_fwd,"",@"SHT_CUDA_INFO"
	.sectionflags	@""
	.align	4


	//----- nvinfo : EIATTR_CUDA_API_VERSION
	.align		4
        /*0000*/ 	.byte	0x04, 0x37
        /*0002*/ 	.short	(.L_8 - .L_7)
.L_7:
        /*0004*/ 	.word	0x00000082


	//----- nvinfo : EIATTR_KPARAM_INFO
	.align		4
.L_8:
        /*0008*/ 	.byte	0x04, 0x17
        /*000a*/ 	.short	(.L_10 - .L_9)
.L_9:
        /*000c*/ 	.word	0x00000000
        /*0010*/ 	.short	0x0019
        /*0012*/ 	.short	0x0080
        /*0014*/ 	.byte	0x00, 0xf4, 0x21, 0x00


	//----- nvinfo : EIATTR_KPARAM_INFO
	.align		4
.L_10:
        /*0018*/ 	.byte	0x04, 0x17
        /*001a*/ 	.short	(.L_12 - .L_11)
.L_11:
        /*001c*/ 	.word	0x00000000
        /*0020*/ 	.short	0x0018
        /*0022*/ 	.short	0x0078
        /*0024*/ 	.byte	0x00, 0xf4, 0x21, 0x00


	//----- nvinfo : EIATTR_KPARAM_INFO
	.align		4
.L_12:
        /*0028*/ 	.byte	0x04, 0x17
        /*002a*/ 	.short	(.L_14 - .L_13)
.L_13:
        /*002c*/ 	.word	0x00000000
        /*0030*/ 	.short	0x0017
        /*0032*/ 	.short	0x0070
        /*0034*/ 	.byte	0x00, 0xf0, 0x11, 0x00


	//----- nvinfo : EIATTR_KPARAM_INFO
	.align		4
.L_14:
        /*0038*/ 	.byte	0x04, 0x17
        /*003a*/ 	.short	(.L_16 - .L_15)
.L_15:
        /*003c*/ 	.word	0x00000000
        /*0040*/ 	.short	0x0016
        /*0042*/ 	.short	0x006c
        /*0044*/ 	.byte	0x00, 0xf0, 0x11, 0x00


	//----- nvinfo : EIATTR_KPARAM_INFO
	.align		4
.L_16:
        /*0048*/ 	.byte	0x04, 0x17
        /*004a*/ 	.short	(.L_18 - .L_17)
.L_17:
        /*004c*/ 	.word	0x00000000
        /*0050*/ 	.short	0x0015
        /*0052*/ 	.short	0x0068
        /*0054*/ 	.byte	0x00, 0xf0, 0x11, 0x00


	//----- nvinfo : EIATTR_KPARAM_INFO
	.align		4
.L_18:
        /*0058*/ 	.byte	0x04, 0x17
        /*005a*/ 	.short	(.L_20 - .L_19)
.L_19:
        /*005c*/ 	.word	0x00000000
        /*0060*/ 	.short	0x0014
        /*0062*/ 	.short	0x0064
        /*0064*/ 	.byte	0x00, 0xf0, 0x11, 0x00


	//----- nvinfo : EIATTR_KPARAM_INFO
	.align		4
.L_20:
        /*0068*/ 	.byte	0x04, 0x17
        /*006a*/ 	.short	(.L_22 - .L_21)
.L_21:
        /*006c*/ 	.word	0x00000000
        /*0070*/ 	.short	0x0013
        /*0072*/ 	.short	0x0060
        /*0074*/ 	.byte	0x00, 0xf0, 0x11, 0x00


	//----- nvinfo : EIATTR_KPARAM_INFO
	.align		4
.L_22:
        /*0078*/ 	.byte	0x04, 0x17
        /*007a*/ 	.short	(.L_24 - .L_23)
.L_23:
        /*007c*/ 	.word	0x00000000
        /*0080*/ 	.short	0x0012
        /*0082*/ 	.short	0x005c
        /*0084*/ 	.byte	0x00, 0xf0, 0x11, 0x00


	//----- nvinfo : EIATTR_KPARAM_INFO
	.align		4
.L_24:
        /*0088*/ 	.byte	0x04, 0x17
        /*008a*/ 	.short	(.L_26 - .L_25)
.L_25:
        /*008c*/ 	.word	0x00000000
        /*0090*/ 	.short	0x0011
        /*0092*/ 	.short	0x0058
        /*0094*/ 	.byte	0x00, 0xf0, 0x11, 0x00


	//----- nvinfo : EIATTR_KPARAM_INFO
	.align		4
.L_26:
        /*0098*/ 	.byte	0x04, 0x17
        /*009a*/ 	.short	(.L_28 - .L_27)
.L_27:
        /*009c*/ 	.word	0x00000000
        /*00a0*/ 	.short	0x0010
        /*00a2*/ 	.short	0x0054
        /*00a4*/ 	.byte	0x00, 0xf0, 0x11, 0x00


	//----- nvinfo : EIATTR_KPARAM_INFO
	.align		4
.L_28:
        /*00a8*/ 	.byte	0x04, 0x17
        /*00aa*/ 	.short	(.L_30 - .L_29)
.L_29:
        /*00ac*/ 	.word	0x00000000
        /*00b0*/ 	.short	0x000f
        /*00b2*/ 	.short	0x0050
        /*00b4*/ 	.byte	0x00, 0xf0, 0x11, 0x00


	//----- nvinfo : EIATTR_KPARAM_INFO
	.align		4
.L_30:
        /*00b8*/ 	.byte	0x04, 0x17
        /*00ba*/ 	.short	(.L_32 - .L_31)
.L_31:
        /*00bc*/ 	.word	0x00000000
        /*00c0*/ 	.short	0x000e
        /*00c2*/ 	.short	0x004c
        /*00c4*/ 	.byte	0x00, 0xf0, 0x11, 0x00


	//----- nvinfo : EIATTR_KPARAM_INFO
	.align		4
.L_32:
        /*00c8*/ 	.byte	0x04, 0x17
        /*00ca*/ 	.short	(.L_34 - .L_33)
.L_33:
        /*00cc*/ 	.word	0x00000000
        /*00d0*/ 	.short	0x000d
        /*00d2*/ 	.short	0x0048
        /*00d4*/ 	.byte	0x00, 0xf0, 0x11, 0x00


	//----- nvinfo : EIATTR_KPARAM_INFO
	.align		4
.L_34:
        /*00d8*/ 	.byte	0x04, 0x17
        /*00da*/ 	.short	(.L_36 - .L_35)
.L_35:
        /*00dc*/ 	.word	0x00000000
        /*00e0*/ 	.short	0x000c
        /*00e2*/ 	.short	0x0044
        /*00e4*/ 	.byte	0x00, 0xf0, 0x11, 0x00


	//----- nvinfo : EIATTR_KPARAM_INFO
	.align		4
.L_36:
        /*00e8*/ 	.byte	0x04, 0x17
        /*00ea*/ 	.short	(.L_38 - .L_37)
.L_37:
        /*00ec*/ 	.word	0x00000000
        /*00f0*/ 	.short	0x000b
        /*00f2*/ 	.short	0x0040
        /*00f4*/ 	.byte	0x00, 0xf0, 0x11, 0x00


	//----- nvinfo : EIATTR_KPARAM_INFO
	.align		4
.L_38:
        /*00f8*/ 	.byte	0x04, 0x17
        /*00fa*/ 	.short	(.L_40 - .L_39)
.L_39:
        /*00fc*/ 	.word	0x00000000
        /*0100*/ 	.short	0x000a
        /*0102*/ 	.short	0x003c
        /*0104*/ 	.byte	0x00, 0xf0, 0x11, 0x00


	//----- nvinfo : EIATTR_KPARAM_INFO
	.align		4
.L_40:
        /*0108*/ 	.byte	0x04, 0x17
        /*010a*/ 	.short	(.L_42 - .L_41)
.L_41:
        /*010c*/ 	.word	0x00000000
        /*0110*/ 	.short	0x0009
        /*0112*/ 	.short	0x0038
        /*0114*/ 	.byte	0x00, 0xf0, 0x11, 0x00


	//----- nvinfo : EIATTR_KPARAM_INFO
	.align		4
.L_42:
        /*0118*/ 	.byte	0x04, 0x17
        /*011a*/ 	.short	(.L_44 - .L_43)
.L_43:
        /*011c*/ 	.word	0x00000000
        /*0120*/ 	.short	0x0008
        /*0122*/ 	.short	0x0034
        /*0124*/ 	.byte	0x00, 0xf0, 0x11, 0x00


	//----- nvinfo : EIATTR_KPARAM_INFO
	.align		4
.L_44:
        /*0128*/ 	.byte	0x04, 0x17
        /*012a*/ 	.short	(.L_46 - .L_45)
.L_45:
        /*012c*/ 	.word	0x00000000
        /*0130*/ 	.short	0x0007
        /*0132*/ 	.short	0x0030
        /*0134*/ 	.byte	0x00, 0xf0, 0x11, 0x00


	//----- nvinfo : EIATTR_KPARAM_INFO
	.align		4
.L_46:
        /*0138*/ 	.byte	0x04, 0x17
        /*013a*/ 	.short	(.L_48 - .L_47)
.L_47:
        /*013c*/ 	.word	0x00000000
        /*0140*/ 	.short	0x0006
        /*0142*/ 	.short	0x002c
        /*0144*/ 	.byte	0x00, 0xf0, 0x11, 0x00


	//----- nvinfo : EIATTR_KPARAM_INFO
	.align		4
.L_48:
        /*0148*/ 	.byte	0x04, 0x17
        /*014a*/ 	.short	(.L_50 - .L_49)
.L_49:
        /*014c*/ 	.word	0x00000000
        /*0150*/ 	.short	0x0005
        /*0152*/ 	.short	0x0028
        /*0154*/ 	.byte	0x00, 0xf0, 0x11, 0x00


	//----- nvinfo : EIATTR_KPARAM_INFO
	.align		4
.L_50:
        /*0158*/ 	.byte	0x04, 0x17
        /*015a*/ 	.short	(.L_52 - .L_51)
.L_51:
        /*015c*/ 	.word	0x00000000
        /*0160*/ 	.short	0x0004
        /*0162*/ 	.short	0x0020
        /*0164*/ 	.byte	0x00, 0xf4, 0x21, 0x00


	//----- nvinfo : EIATTR_KPARAM_INFO
	.align		4
.L_52:
        /*0168*/ 	.byte	0x04, 0x17
        /*016a*/ 	.short	(.L_54 - .L_53)
.L_53:
        /*016c*/ 	.word	0x00000000
        /*0170*/ 	.short	0x0003
        /*0172*/ 	.short	0x0018
        /*0174*/ 	.byte	0x00, 0xf4, 0x21, 0x00


	//----- nvinfo : EIATTR_KPARAM_INFO
	.align		4
.L_54:
        /*0178*/ 	.byte	0x04, 0x17
        /*017a*/ 	.short	(.L_56 - .L_55)
.L_55:
        /*017c*/ 	.word	0x00000000
        /*0180*/ 	.short	0x0002
        /*0182*/ 	.short	0x0010
        /*0184*/ 	.byte	0x00, 0xf4, 0x21, 0x00


	//----- nvinfo : EIATTR_KPARAM_INFO
	.align		4
.L_56:
        /*0188*/ 	.byte	0x04, 0x17
        /*018a*/ 	.short	(.L_58 - .L_57)
.L_57:
        /*018c*/ 	.word	0x00000000
        /*0190*/ 	.short	0x0001
        /*0192*/ 	.short	0x0008
        /*0194*/ 	.byte	0x00, 0xf4, 0x21, 0x00


	//----- nvinfo : EIATTR_KPARAM_INFO
	.align		4
.L_58:
        /*0198*/ 	.byte	0x04, 0x17
        /*019a*/ 	.short	(.L_60 - .L_59)
.L_59:
        /*019c*/ 	.word	0x00000000
        /*01a0*/ 	.short	0x0000
        /*01a2*/ 	.short	0x0000
        /*01a4*/ 	.byte	0x00, 0xf4, 0x21, 0x00


	//----- nvinfo : EIATTR_SPARSE_MMA_MASK
	.align		4
.L_60:
        /*01a8*/ 	.byte	0x03, 0x50
        /*01aa*/ 	.short	0x0000


	//----- nvinfo : EIATTR_MAXREG_COUNT
	.align		4
        /*01ac*/ 	.byte	0x03, 0x1b
        /*01ae*/ 	.short	0x00ff


	//----- nvinfo : EIATTR_NUM_BARRIERS
	.align		4
        /*01b0*/ 	.byte	0x02, 0x4c
        /*01b2*/ 	.byte	0x01
	.zero		1


	//----- nvinfo : EIATTR_MERCURY_ISA_VERSION
	.align		4
        /*01b4*/ 	.byte	0x03, 0x5f
        /*01b6*/ 	.short	0x0101


	//----- nvinfo : EIATTR_COOP_GROUP_MASK_REGIDS
	.align		4
        /*01b8*/ 	.byte	0x04, 0x29
        /*01ba*/ 	.short	(.L_62 - .L_61)


	//   ....[0]....
.L_61:
        /*01bc*/ 	.word	0xffffffff


	//   ....[1]....
        /*01c0*/ 	.word	0xffffffff


	//   ....[2]....
        /*01c4*/ 	.word	0xffffffff


	//   ....[3]....
        /*01c8*/ 	.word	0xffffffff


	//   ....[4]....
        /*01cc*/ 	.word	0xffffffff


	//   ....[5]....
        /*01d0*/ 	.word	0xffffffff


	//   ....[6]....
        /*01d4*/ 	.word	0xffffffff


	//   ....[7]....
        /*01d8*/ 	.word	0xffffffff


	//----- nvinfo : EIATTR_COOP_GROUP_INSTR_OFFSETS
	.align		4
.L_62:
        /*01dc*/ 	.byte	0x04, 0x28
        /*01de*/ 	.short	(.L_64 - .L_63)


	//   ....[0]....
.L_63:
        /*01e0*/ 	.word	0x00001a60


	//   ....[1]....
        /*01e4*/ 	.word	0x00001e40


	//   ....[2]....
        /*01e8*/ 	.word	0x00001e60


	//   ....[3]....
        /*01ec*/ 	.word	0x00001e80


	//   ....[4]....
        /*01f0*/ 	.word	0x000034e0


	//   ....[5]....
        /*01f4*/ 	.word	0x000034f0


	//   ....[6]....
        /*01f8*/ 	.word	0x000035a0


	//   ....[7]....
        /*01fc*/ 	.word	0x000035b0


	//----- nvinfo : EIATTR_EXIT_INSTR_OFFSETS
	.align		4
.L_64:
        /*0200*/ 	.byte	0x04, 0x1c
        /*0202*/ 	.short	(.L_66 - .L_65)


	//   ....[0]....
.L_65:
        /*0204*/ 	.word	0x00004340


	//   ....[1]....
        /*0208*/ 	.word	0x00004370


	//----- nvinfo : EIATTR_REQNTID
	.align		4
.L_66:
        /*020c*/ 	.byte	0x04, 0x10
        /*020e*/ 	.short	(.L_68 - .L_67)
.L_67:
        /*0210*/ 	.word	0x00000100
        /*0214*/ 	.word	0x00000001
        /*0218*/ 	.word	0x00000001


	//----- nvinfo : EIATTR_CBANK_PARAM_SIZE
	.align		4
.L_68:
        /*021c*/ 	.byte	0x03, 0x19
        /*021e*/ 	.short	0x0088


	//----- nvinfo : EIATTR_PARAM_CBANK
	.align		4
        /*0220*/ 	.byte	0x04, 0x0a
        /*0222*/ 	.short	(.L_70 - .L_69)
	.align		4
.L_69:
        /*0224*/ 	.word	index@(.nv.constant0.attn_fwd)
        /*0228*/ 	.short	0x0210
        /*022a*/ 	.short	0x0088


	//----- nvinfo : EIATTR_SW_WAR
	.align		4
.L_70:
        /*022c*/ 	.byte	0x04, 0x36
        /*022e*/ 	.short	(.L_72 - .L_71)
.L_71:
        /*0230*/ 	.word	0x00000008
.L_72:


//--------------------- .nv.callgraph             --------------------------
	.section	.nv.callgraph,"",@"SHT_CUDA_CALLGRAPH"
	.align	4
	.sectionentsize	8
	.align		4
        /*0000*/ 	.word	0x00000000
	.align		4
        /*0004*/ 	.word	0xffffffff
	.align		4
        /*0008*/ 	.word	0x00000000
	.align		4
        /*000c*/ 	.word	0xfffffffe
	.align		4
        /*0010*/ 	.word	0x00000000
	.align		4
        /*0014*/ 	.word	0xfffffffd
	.align		4
        /*0018*/ 	.word	0x00000000
	.align		4
        /*001c*/ 	.word	0xfffffffc


//--------------------- .nv.constant4             --------------------------
	.section	.nv.constant4,"a",@progbits
	.align	8
	.align		8
.nv.constant4:
        /*0000*/ 	.dword	_$_str


//--------------------- .text.attn_fwd            --------------------------
	.section	.text.attn_fwd,"ax",@progbits
	.align	128
        .global         attn_fwd
        .type           attn_fwd,@function
        .size           attn_fwd,(.L_x_3 - attn_fwd)
        .other          attn_fwd,@"STO_CUDA_ENTRY STV_DEFAULT"
attn_fwd:
.text.attn_fwd:
[----:B------:R-:W-:Y:S01]  /*0000*/  LDC R1, c[0x0][0x28] ;  /* 0x00000a00ff017b82 */ /* 0x000fe20000000800 */
[----:B------:R-:W0:Y:S07]  /*0010*/  S2R R0, SR_TID.X ;  /* 0x0000000000007919 */ /* 0x000e2e0000002100 */
[----:B------:R-:W1:Y:S01]  /*0020*/  S2UR UR7, SR_CTAID.Y ;  /* 0x00000000000779c3 */ /* 0x000e620000002600 */
[----:B------:R-:W-:Y:S01]  /*0030*/  ULDC.64 UR4, c[0x0][0x240] ;  /* 0x0000900000047ab9 */ /* 0x000fe20000000a00 */
[----:B------:R-:W-:Y:S01]  /*0040*/  ULDC.64 UR10, c[0x0][0x208] ;  /* 0x00008200000a7ab9 */ /* 0x000fe20000000a00 */
[----:B------:R-:W2:Y:S05]  /*0050*/  S2R R3, SR_CTAID.X ;  /* 0x0000000000037919 */ /* 0x000eaa0000002500 */
[----:B------:R-:W3:Y:S08]  /*0060*/  LDC R9, c[0x0][0x248] ;  /* 0x00009200ff097b82 */ /* 0x000ef00000000800 */
[----:B------:R-:W4:Y:S01]  /*0070*/  LDC.64 R10, c[0x0][0x210] ;  /* 0x00008400ff0a7b82 */ /* 0x000f220000000a00 */
[----:B-1----:R-:W-:-:S04]  /*0080*/  UIMAD UR4, UR7, UR4, URZ ;  /* 0x00000004070472a4 */ /* 0x002fc8000f8e023f */
[----:B------:R-:W-:Y:S01]  /*0090*/  USHF.L.U32 UR6, UR4, 0x1, URZ ;  /* 0x0000000104067899 */ /* 0x000fe2000800063f */
[----:B0-----:R-:W-:Y:S02]  /*00a0*/  LOP3.LUT R16, R0, 0x1f, RZ, 0xc0, !PT ;  /* 0x0000001f00107812 */ /* 0x001fe400078ec0ff */
[----:B------:R-:W-:Y:S02]  /*00b0*/  SHF.R.U32.HI R4, RZ, 0x5, R0 ;  /* 0x00000005ff047819 */ /* 0x000fe40000011600 */
[----:B--2---:R-:W-:Y:S02]  /*00c0*/  LEA R2, R3, R16, 0x5 ;  /* 0x0000001003027211 */ /* 0x004fe400078e28ff */
[----:B------:R-:W-:Y:S02]  /*00d0*/  SGXT.U32 R4, R4, 0x3 ;  /* 0x000000030404781a */ /* 0x000fe40000000000 */
[----:B------:R-:W-:Y:S01]  /*00e0*/  LEA.HI R6, R0, 0x18, RZ, 0x1b ;  /* 0x0000001800067811 */ /* 0x000fe200078fd8ff */
[----:B------:R-:W-:Y:S01]  /*00f0*/  IMAD R3, R2, UR5, RZ ;  /* 0x0000000502037c24 */ /* 0x000fe2000f8e02ff */
[----:B------:R-:W-:Y:S01]  /*0100*/  UIMAD.WIDE UR4, UR4, 0x2, URZ ;  /* 0x00000002040478a5 */ /* 0x000fe2000f8e023f */
[----:B---3--:R-:W-:-:S02]  /*0110*/  IMAD R7, R4, R9, RZ ;  /* 0x0000000904077224 */ /* 0x008fc400078e02ff */
[C---:B------:R-:W-:Y:S01]  /*0120*/  IMAD.HI R8, R3.reuse, 0x2, RZ ;  /* 0x0000000203087827 */ /* 0x040fe200078e02ff */
[----:B------:R-:W-:Y:S02]  /*0130*/  SHF.L.U32 R5, R3, 0x1, RZ ;  /* 0x0000000103057819 */ /* 0x000fe400000006ff */
[----:B------:R-:W-:Y:S01]  /*0140*/  LEA R3, R9, R7, 0x3 ;  /* 0x0000000709037211 */ /* 0x000fe200078e18ff */
[----:B------:R-:W-:Y:S01]  /*0150*/  IMAD R15, R6, R9, RZ ;  /* 0x00000009060f7224 */ /* 0x000fe200078e02ff */
[----:B----4-:R-:W-:Y:S02]  /*0160*/  IADD3 R14, P0, P1, R5, UR6, R10 ;  /* 0x00000006050e7c10 */ /* 0x010fe4000f91e00a */
[----:B------:R-:W-:Y:S02]  /*0170*/  LEA R5, R9, R3, 0x3 ;  /* 0x0000000309057211 */ /* 0x000fe400078e18ff */
[----:B------:R-:W-:Y:S02]  /*0180*/  IADD3.X R18, R8, UR5, R11, P0, P1 ;  /* 0x0000000508127c10 */ /* 0x000fe400087e240b */
[----:B------:R-:W-:-:S02]  /*0190*/  LEA R8, P0, R7, R14, 0x1 ;  /* 0x0000000e07087211 */ /* 0x000fc400078008ff */
[-C--:B------:R-:W-:Y:S02]  /*01a0*/  LEA R10, P1, R3, R14.reuse, 0x1 ;  /* 0x0000000e030a7211 */ /* 0x080fe400078208ff */
[-C--:B------:R-:W-:Y:S02]  /*01b0*/  LEA R12, P2, R5, R14.reuse, 0x1 ;  /* 0x0000000e050c7211 */ /* 0x080fe400078408ff */
[----:B------:R-:W-:Y:S02]  /*01c0*/  LEA R14, P3, R15, R14, 0x1 ;  /* 0x0000000e0f0e7211 */ /* 0x000fe400078608ff */
[-C--:B------:R-:W-:Y:S02]  /*01d0*/  LEA.HI.X.SX32 R9, R7, R18.reuse, 0x1, P0 ;  /* 0x0000001207097211 */ /* 0x080fe400000f0eff */
[-C--:B------:R-:W-:Y:S02]  /*01e0*/  LEA.HI.X.SX32 R11, R3, R18.reuse, 0x1, P1 ;  /* 0x00000012030b7211 */ /* 0x080fe400008f0eff */
[----:B------:R-:W-:-:S02]  /*01f0*/  LEA.HI.X.SX32 R13, R5, R18, 0x1, P2 ;  /* 0x00000012050d7211 */ /* 0x000fc400010f0eff */
[----:B------:R-:W-:Y:S01]  /*0200*/  LEA.HI.X.SX32 R15, R15, R18, 0x1, P3 ;  /* 0x000000120f0f7211 */ /* 0x000fe200018f0eff */
[----:B------:R-:W2:Y:S04]  /*0210*/  LDG.E.U16 R10, desc[UR10][R10.64] ;  /* 0x0000000a0a0a7981 */ /* 0x000ea8000c1e1500 */
[----:B------:R0:W3:Y:S04]  /*0220*/  LDG.E.U16 R18, desc[UR10][R8.64] ;  /* 0x0000000a08127981 */ /* 0x0000e8000c1e1500 */
[----:B------:R-:W4:Y:S04]  /*0230*/  LDG.E.U16 R12, desc[UR10][R12.64] ;  /* 0x0000000a0c0c7981 */ /* 0x000f28000c1e1500 */
[----:B------:R1:W5:Y:S01]  /*0240*/  LDG.E.U16 R20, desc[UR10][R14.64] ;  /* 0x0000000a0e147981 */ /* 0x000362000c1e1500 */
[----:B0-----:R-:W0:Y:S08]  /*0250*/  LDC R8, c[0x0][0x280] ;  /* 0x0000a000ff087b82 */ /* 0x001e300000000800 */
[----:B------:R-:W1:Y:S01]  /*0260*/  S2UR UR6, SR_CgaCtaId ;  /* 0x00000000000679c3 */ /* 0x000e620000008800 */
[C---:B------:R-:W-:Y:S01]  /*0270*/  LOP3.LUT R3, R0.reuse, 0xc0, RZ, 0xc0, !PT ;  /* 0x000000c000037812 */ /* 0x040fe200078ec0ff */
[----:B------:R-:W-:Y:S01]  /*0280*/  UMOV UR4, 0x400 ;  /* 0x0000040000047882 */ /* 0x000fe20000000000 */
[----:B------:R-:W-:-:S02]  /*0290*/  SHF.L.U32 R5, R0, 0x1, RZ ;  /* 0x0000000100057819 */ /* 0x000fc400000006ff */
[----:B------:R-:W-:-:S04]  /*02a0*/  SHF.R.U32.HI R22, RZ, 0x2, R3 ;  /* 0x00000002ff167819 */ /* 0x000fc80000011603 */
[----:B------:R-:W-:Y:S02]  /*02b0*/  LOP3.LUT R7, R22, 0x1fe, R5, 0x78, !PT ;  /* 0x000001fe16077812 */ /* 0x000fe400078e7805 */
[----:B0-----:R-:W-:Y:S01]  /*02c0*/  ISETP.GE.AND P0, PT, R8, 0x1, PT ;  /* 0x000000010800780c */ /* 0x001fe20003f06270 */
[----:B-1----:R-:W-:Y:S01]  /*02d0*/  ULEA UR6, UR6, UR4, 0x18 ;  /* 0x0000000406067291 */ /* 0x002fe2000f8ec03f */
[----:B------:R-:W-:Y:S02]  /*02e0*/  MOV R25, 0xff800000 ;  /* 0xff80000000197802 */ /* 0x000fe40000000f00 */
[----:B------:R-:W-:Y:S02]  /*02f0*/  CS2R R84, SRZ ;  /* 0x0000000000547805 */ /* 0x000fe4000001ff00 */
[----:B------:R-:W-:Y:S02]  /*0300*/  MOV R14, 0x3f800000 ;  /* 0x3f800000000e7802 */ /* 0x000fe40000000f00 */
[----:B------:R-:W-:-:S02]  /*0310*/  CS2R R86, SRZ ;  /* 0x0000000000567805 */ /* 0x000fc4000001ff00 */
[----:B------:R-:W-:Y:S02]  /*0320*/  MOV R24, 0x3f800000 ;  /* 0x3f80000000187802 */ /* 0x000fe40000000f00 */
[----:B------:R-:W-:Y:S02]  /*0330*/  CS2R R140, SRZ ;  /* 0x00000000008c7805 */ /* 0x000fe4000001ff00 */
[----:B------:R-:W-:Y:S02]  /*0340*/  MOV R89, 0xff800000 ;  /* 0xff80000000597802 */ /* 0x000fe40000000f00 */
[----:B------:R-:W-:Y:S02]  /*0350*/  CS2R R142, SRZ ;  /* 0x00000000008e7805 */ /* 0x000fe4000001ff00 */
[----:B------:R-:W-:Y:S02]  /*0360*/  CS2R R132, SRZ ;  /* 0x0000000000847805 */ /* 0x000fe4000001ff00 */
[----:B------:R-:W-:-:S02]  /*0370*/  CS2R R134, SRZ ;  /* 0x0000000000867805 */ /* 0x000fc4000001ff00 */
[----:B------:R-:W-:Y:S02]  /*0380*/  CS2R R152, SRZ ;  /* 0x0000000000987805 */ /* 0x000fe4000001ff00 */
[----:B------:R-:W-:Y:S02]  /*0390*/  CS2R R154, SRZ ;  /* 0x00000000009a7805 */ /* 0x000fe4000001ff00 */
[C---:B------:R-:W-:Y:S01]  /*03a0*/  SHF.L.U32 R9, R0.reuse, 0x3, RZ ;  /* 0x0000000300097819 */ /* 0x040fe200000006ff */
[----:B--2---:R0:W-:Y:S04]  /*03b0*/  STS.U16 [R7+UR6+0x2200], R10 ;  /* 0x0022000a07007988 */ /* 0x0041e80008000406 */
[----:B---3--:R1:W-:Y:S04]  /*03c0*/  STS.U16 [R7+UR6+0x2000], R18 ;  /* 0x0020001207007988 */ /* 0x0083e80008000406 */
[----:B----4-:R1:W-:Y:S04]  /*03d0*/  STS.U16 [R7+UR6+0x2400], R12 ;  /* 0x0024000c07007988 */ /* 0x0103e80008000406 */
[----:B-----5:R1:W-:Y:S01]  /*03e0*/  STS.U16 [R7+UR6+0x2600], R20 ;  /* 0x0026001407007988 */ /* 0x0203e20008000406 */
[----:B0-----:R-:W-:Y:S01]  /*03f0*/  SHF.L.U32 R10, R0, 0x5, RZ ;  /* 0x00000005000a7819 */ /* 0x001fe200000006ff */
[----:B------:R-:W-:Y:S06]  /*0400*/  @!P0 BRA `(.L_x_0) ;  /* 0x0000003000cc8947 */ /* 0x000fec0003800000 */
[----:B-1----:R-:W0:Y:S01]  /*0410*/  LDC.64 R12, c[0x0][0x250] ;  /* 0x00009400ff0c7b82 */ /* 0x002e220000000a00 */
[----:B------:R-:W-:Y:S01]  /*0420*/  ULDC UR4, c[0x0][0x258] ;  /* 0x0000960000047ab9 */ /* 0x000fe20000000800 */
[----:B------:R-:W-:Y:S01]  /*0430*/  LOP3.LUT P0, RZ, R0, 0x80, RZ, 0xc0, !PT ;  /* 0x0000008000ff7812 */ /* 0x000fe2000780c0ff */
[----:B------:R-:W-:Y:S01]  /*0440*/  IMAD R17, R16, UR4, RZ ;  /* 0x0000000410117c24 */ /* 0x000fe2000f8e02ff */
[C---:B------:R-:W-:Y:S01]  /*0450*/  LOP3.LUT R18, R0.reuse, 0x7f, RZ, 0xc0, !PT ;  /* 0x0000007f00127812 */ /* 0x040fe200078ec0ff */
[----:B------:R-:W-:Y:S01]  /*0460*/  ULDC.64 UR4, c[0x0][0x218] ;  /* 0x0000860000047ab9 */ /* 0x000fe20000000a00 */
[----:B------:R-:W-:Y:S01]  /*0470*/  SEL R20, RZ, 0x110, !P0 ;  /* 0x00000110ff147807 */ /* 0x000fe20004000000 */
[----:B------:R-:W-:Y:S01]  /*0480*/  ULDC.64 UR8, c[0x0][0x220] ;  /* 0x0000880000087ab9 */ /* 0x000fe20000000a00 */
[----:B------:R-:W1:Y:S01]  /*0490*/  LDC.64 R14, c[0x0][0x260] ;  /* 0x00009800ff0e7b82 */ /* 0x000e620000000a00 */
[C---:B------:R-:W-:Y:S01]  /*04a0*/  SHF.L.U32 R19, R17.reuse, 0x1, RZ ;  /* 0x0000000111137819 */ /* 0x040fe200000006ff */
[----:B------:R-:W-:Y:S01]  /*04b0*/  IMAD.HI R17, R17, 0x2, RZ ;  /* 0x0000000211117827 */ /* 0x000fe200078e02ff */
[----:B------:R-:W-:-:S02]  /*04c0*/  LOP3.LUT R36, R0, 0x7, RZ, 0xc0, !PT ;  /* 0x0000000700247812 */ /* 0x000fc400078ec0ff */
[----:B------:R-:W-:Y:S02]  /*04d0*/  CS2R R84, SRZ ;  /* 0x0000000000547805 */ /* 0x000fe4000001ff00 */
[----:B------:R-:W-:Y:S02]  /*04e0*/  SHF.L.U32 R11, R18, 0x1, RZ ;  /* 0x00000001120b7819 */ /* 0x000fe400000006ff */
[----:B------:R-:W-:Y:S02]  /*04f0*/  CS2R R86, SRZ ;  /* 0x0000000000567805 */ /* 0x000fe4000001ff00 */
[----:B------:R-:W-:Y:S01]  /*0500*/  LOP3.LUT R21, R5, 0x10, RZ, 0xc0, !PT ;  /* 0x0000001005157812 */ /* 0x000fe200078ec0ff */
[----:B------:R-:W2:Y:S01]  /*0510*/  LDC R37, c[0x0][0x268] ;  /* 0x00009a00ff257b82 */ /* 0x000ea20000000800 */
[----:B------:R-:W-:Y:S02]  /*0520*/  LOP3.LUT R11, R20, R11, RZ, 0x3c, !PT ;  /* 0x0000000b140b7212 */ /* 0x000fe400078e3cff */
[----:B------:R-:W-:-:S02]  /*0530*/  CS2R R140, SRZ ;  /* 0x00000000008c7805 */ /* 0x000fc4000001ff00 */
[----:B------:R-:W-:Y:S02]  /*0540*/  LOP3.LUT R21, R21, 0x20, R0, 0xf8, !PT ;  /* 0x0000002015157812 */ /* 0x000fe400078ef800 */
[----:B------:R-:W-:Y:S02]  /*0550*/  CS2R R142, SRZ ;  /* 0x00000000008e7805 */ /* 0x000fe4000001ff00 */
[C---:B------:R-:W-:Y:S02]  /*0560*/  LEA.HI R20, R0.reuse, 0x58, RZ, 0x1b ;  /* 0x0000005800147811 */ /* 0x040fe400078fd8ff */
[----:B------:R-:W-:Y:S02]  /*0570*/  CS2R R132, SRZ ;  /* 0x0000000000847805 */ /* 0x000fe4000001ff00 */
[----:B------:R-:W-:Y:S01]  /*0580*/  LEA.HI R22, R0, 0x78, RZ, 0x1b ;  /* 0x0000007800167811 */ /* 0x000fe200078fd8ff */
[----:B0-----:R-:W-:Y:S01]  /*0590*/  IMAD R12, R12, UR7, RZ ;  /* 0x000000070c0c7c24 */ /* 0x001fe2000f8e02ff */
[----:B------:R-:W-:Y:S01]  /*05a0*/  MOV R180, 0xff800000 ;  /* 0xff80000000b47802 */ /* 0x000fe20000000f00 */
[-C--:B------:R-:W-:Y:S01]  /*05b0*/  IMAD R24, R4, R13.reuse, RZ ;  /* 0x0000000d04187224 */ /* 0x080fe200078e02ff */
[----:B------:R-:W-:Y:S01]  /*05c0*/  MOV R178, 0xff800000 ;  /* 0xff80000000b27802 */ /* 0x000fe20000000f00 */
[----:B------:R-:W-:Y:S01]  /*05d0*/  IMAD R20, R20, R13, RZ ;  /* 0x0000000d14147224 */ /* 0x000fe200078e02ff */
[C---:B------:R-:W-:Y:S01]  /*05e0*/  SHF.L.U32 R16, R12.reuse, 0x1, RZ ;  /* 0x000000010c107819 */ /* 0x040fe200000006ff */
[----:B------:R-:W-:Y:S01]  /*05f0*/  IMAD.HI R12, R12, 0x2, RZ ;  /* 0x000000020c0c7827 */ /* 0x000fe200078e02ff */
[----:B------:R-:W-:-:S02]  /*0600*/  CS2R R134, SRZ ;  /* 0x0000000000867805 */ /* 0x000fc4000001ff00 */
[----:B------:R-:W-:Y:S02]  /*0610*/  CS2R R152, SRZ ;  /* 0x0000000000987805 */ /* 0x000fe4000001ff00 */
[----:B------:R-:W-:Y:S01]  /*0620*/  IADD3 R197, P0, P1, R19, UR4, R16 ;  /* 0x0000000413c57c10 */ /* 0x000fe2000f91e010 */
[----:B-1----:R-:W-:Y:S01]  /*0630*/  IMAD R14, R14, UR7, RZ ;  /* 0x000000070e0e7c24 */ /* 0x002fe2000f8e02ff */
[----:B------:R-:W-:Y:S01]  /*0640*/  LOP3.LUT R19, R9, 0x30, RZ, 0xc0, !PT ;  /* 0x0000003009137812 */ /* 0x000fe200078ec0ff */
[----:B------:R-:W-:Y:S01]  /*0650*/  IMAD R23, R18, R15, RZ ;  /* 0x0000000f12177224 */ /* 0x000fe200078e02ff */
[----:B------:R-:W-:Y:S01]  /*0660*/  IADD3.X R31, R17, UR5, R12, P0, P1 ;  /* 0x00000005111f7c10 */ /* 0x000fe200087e240c */
[----:B------:R-:W-:Y:S01]  /*0670*/  IMAD R22, R22, R13, RZ ;  /* 0x0000000d16167224 */ /* 0x000fe200078e02ff */
[----:B------:R-:W-:Y:S01]  /*0680*/  LEA R38, R36, R19, 0x6 ;  /* 0x0000001324267211 */ /* 0x000fe200078e30ff */
[----:B------:R-:W-:Y:S01]  /*0690*/  IMAD.HI R26, R23, 0x2, RZ ;  /* 0x00000002171a7827 */ /* 0x000fe200078e02ff */
[----:B------:R-:W-:-:S02]  /*06a0*/  SHF.L.U32 R18, R14, 0x1, RZ ;  /* 0x000000010e127819 */ /* 0x000fc400000006ff */
[----:B------:R-:W-:Y:S02]  /*06b0*/  CS2R R154, SRZ ;  /* 0x00000000009a7805 */ /* 0x000fe4000001ff00 */
[----:B------:R-:W-:Y:S01]  /*06c0*/  SHF.L.U32 R19, R23, 0x1, RZ ;  /* 0x0000000117137819 */ /* 0x000fe200000006ff */
[----:B------:R-:W-:Y:S01]  /*06d0*/  IMAD R17, R6, R13, RZ ;  /* 0x0000000d06117224 */ /* 0x000fe200078e02ff */
[----:B------:R-:W-:Y:S01]  /*06e0*/  SHF.R.U32.HI R12, RZ, 0x7, R0 ;  /* 0x00000007ff0c7819 */ /* 0x000fe20000011600 */
[----:B------:R-:W-:Y:S01]  /*06f0*/  IMAD R36, R36, 0x110, RZ ;  /* 0x0000011024247824 */ /* 0x000fe200078e02ff */
[----:B------:R-:W-:Y:S01]  /*0700*/  IADD3 R176, P0, P1, R19, UR8, R18 ;  /* 0x0000000813b07c10 */ /* 0x000fe2000f91e012 */
[----:B------:R-:W-:Y:S01]  /*0710*/  UMOV UR4, URZ ;  /* 0x0000003f00047c82 */ /* 0x000fe20008000000 */
[----:B------:R-:W-:Y:S01]  /*0720*/  LEA.HI R18, R0, 0x38, RZ, 0x1b ;  /* 0x0000003800127811 */ /* 0x000fe200078fd8ff */
[----:B------:R-:W-:Y:S01]  /*0730*/  ULDC UR5, c[0x0][0x238] ;  /* 0x00008e0000057ab9 */ /* 0x000fe20000000800 */
[----:B------:R-:W-:-:S02]  /*0740*/  SGXT.U32 R12, R12, 0x1 ;  /* 0x000000010c0c781a */ /* 0x000fc40000000000 */
[----:B------:R-:W-:Y:S01]  /*0750*/  LOP3.LUT R16, R10, 0x200, RZ, 0xc0, !PT ;  /* 0x000002000a107812 */ /* 0x000fe200078ec0ff */
[----:B------:R-:W-:Y:S01]  /*0760*/  IMAD R19, R18, R13, RZ ;  /* 0x0000000d12137224 */ /* 0x000fe200078e02ff */
[C---:B------:R-:W-:Y:S01]  /*0770*/  LEA R18, R13.reuse, R24, 0x3 ;  /* 0x000000180d127211 */ /* 0x040fe200078e18ff */
[----:B--2---:R-:W-:Y:S01]  /*0780*/  IMAD R25, R12, R37, RZ ;  /* 0x000000250c197224 */ /* 0x004fe200078e02ff */
[----:B------:R-:W-:Y:S02]  /*0790*/  LOP3.LUT R21, R38, R21, RZ, 0x3c, !PT ;  /* 0x0000001526157212 */ /* 0x000fe400078e3cff */
[----:B------:R-:W-:Y:S02]  /*07a0*/  LEA R12, R13, R18, 0x3 ;  /* 0x000000120d0c7211 */ /* 0x000fe400078e18ff */
[----:B------:R-:W-:Y:S01]  /*07b0*/  IADD3 R16, R21, UR6, R16 ;  /* 0x0000000615107c10 */ /* 0x000fe2000fffe010 */
[----:B------:R-:W-:Y:S01]  /*07c0*/  IMAD.HI R21, R14, 0x2, RZ ;  /* 0x000000020e157827 */ /* 0x000fe200078e02ff */
[----:B------:R-:W-:-:S02]  /*07d0*/  LEA R222, P6, R18, R197, 0x1 ;  /* 0x000000c512de7211 */ /* 0x000fc400078c08ff */
[C---:B------:R-:W-:Y:S02]  /*07e0*/  LEA R14, R13.reuse, R12, 0x4 ;  /* 0x0000000c0d0e7211 */ /* 0x040fe400078e20ff */
[-C--:B------:R-:W-:Y:S02]  /*07f0*/  LEA R224, P2, R24, R197.reuse, 0x1 ;  /* 0x000000c518e07211 */ /* 0x080fe400078408ff */
[----:B------:R-:W-:Y:S02]  /*0800*/  LEA R220, P5, R12, R197, 0x1 ;  /* 0x000000c50cdc7211 */ /* 0x000fe400078a08ff */
[-C--:B------:R-:W-:Y:S02]  /*0810*/  LEA.HI.X.SX32 R223, R18, R31.reuse, 0x1, P6 ;  /* 0x0000001f12df7211 */ /* 0x080fe400030f0eff */
[----:B------:R-:W-:Y:S02]  /*0820*/  LEA R18, R13, R14, 0x3 ;  /* 0x0000000e0d127211 */ /* 0x000fe400078e18ff */
[----:B------:R-:W-:-:S02]  /*0830*/  LEA.HI.X.SX32 R225, R24, R31, 0x1, P2 ;  /* 0x0000001f18e17211 */ /* 0x000fc400010f0eff */
[----:B------:R-:W-:Y:S02]  /*0840*/  LEA R202, P2, R20, R197, 0x1 ;  /* 0x000000c514ca7211 */ /* 0x000fe400078408ff */
[----:B------:R-:W-:Y:S02]  /*0850*/  LEA.HI.X.SX32 R221, R12, R31, 0x1, P5 ;  /* 0x0000001f0cdd7211 */ /* 0x000fe400028f0eff */
[C---:B------:R-:W-:Y:S02]  /*0860*/  LEA R12, R13.reuse, R18, 0x3 ;  /* 0x000000120d0c7211 */ /* 0x040fe400078e18ff */
[----:B------:R-:W-:Y:S02]  /*0870*/  LEA R194, P6, R22, R197, 0x1 ;  /* 0x000000c516c27211 */ /* 0x000fe400078c08ff */
[----:B------:R-:W-:Y:S02]  /*0880*/  LEA.HI.X.SX32 R203, R20, R31, 0x1, P2 ;  /* 0x0000001f14cb7211 */ /* 0x000fe400010f0eff */
[----:B------:R-:W-:-:S02]  /*0890*/  LEA R20, R13, R12, 0x4 ;  /* 0x0000000c0d147211 */ /* 0x000fc400078e20ff */
[----:B------:R-:W-:Y:S02]  /*08a0*/  LEA R23, R37, R25, 0x1 ;  /* 0x0000001925177211 */ /* 0x000fe400078e08ff */
[----:B------:R-:W-:Y:S02]  /*08b0*/  LEA R216, P2, R14, R197, 0x1 ;  /* 0x000000c50ed87211 */ /* 0x000fe400078408ff */
[----:B------:R-:W-:Y:S02]  /*08c0*/  LEA.HI.X.SX32 R195, R22, R31, 0x1, P6 ;  /* 0x0000001f16c37211 */ /* 0x000fe400030f0eff */
[----:B------:R-:W-:Y:S02]  /*08d0*/  LEA R210, P3, R19, R197, 0x1 ;  /* 0x000000c513d27211 */ /* 0x000fe400078608ff */
[----:B------:R-:W-:Y:S02]  /*08e0*/  LEA R22, R13, R20, 0x3 ;  /* 0x000000140d167211 */ /* 0x000fe400078e18ff */
[----:B------:R-:W-:-:S02]  /*08f0*/  LEA R24, R37, R23, 0x1 ;  /* 0x0000001725187211 */ /* 0x000fc400078e08ff */
[----:B------:R-:W-:Y:S02]  /*0900*/  LEA.HI.X.SX32 R217, R14, R31, 0x1, P2 ;  /* 0x0000001f0ed97211 */ /* 0x000fe400010f0eff */
[----:B------:R-:W-:Y:S02]  /*0910*/  LEA R214, P2, R18, R197, 0x1 ;  /* 0x000000c512d67211 */ /* 0x000fe400078408ff */
[----:B------:R-:W-:Y:S02]  /*0920*/  LEA.HI.X.SX32 R211, R19, R31, 0x1, P3 ;  /* 0x0000001f13d37211 */ /* 0x000fe400018f0eff */
[----:B------:R-:W-:Y:S02]  /*0930*/  LEA R14, R13, R22, 0x3 ;  /* 0x000000160d0e7211 */ /* 0x000fe400078e18ff */
[----:B------:R-:W-:Y:S02]  /*0940*/  LEA R19, R37, R24, 0x1 ;  /* 0x0000001825137211 */ /* 0x000fe400078e08ff */
[----:B------:R-:W-:-:S02]  /*0950*/  LEA R212, P3, R12, R197, 0x1 ;  /* 0x000000c50cd47211 */ /* 0x000fc400078608ff */
[----:B------:R-:W-:Y:S02]  /*0960*/  LEA.HI.X.SX32 R215, R18, R31, 0x1, P2 ;  /* 0x0000001f12d77211 */ /* 0x000fe400010f0eff */
[----:B------:R-:W-:Y:S02]  /*0970*/  LEA R18, R13, R14, 0x4 ;  /* 0x0000000e0d127211 */ /* 0x000fe400078e20ff */
[----:B------:R-:W-:Y:S02]  /*0980*/  LEA R27, R37, R19, 0x1 ;  /* 0x00000013251b7211 */ /* 0x000fe400078e08ff */
[----:B------:R-:W-:Y:S02]  /*0990*/  LEA R218, P4, R17, R197, 0x1 ;  /* 0x000000c511da7211 */ /* 0x000fe400078808ff */
[----:B------:R-:W-:Y:S02]  /*09a0*/  LEA.HI.X.SX32 R213, R12, R31, 0x1, P3 ;  /* 0x0000001f0cd57211 */ /* 0x000fe400018f0eff */
[----:B------:R-:W-:-:S02]  /*09b0*/  LEA R12, R13, R18, 0x3 ;  /* 0x000000120d0c7211 */ /* 0x000fc400078e18ff */
[----:B------:R-:W-:Y:S02]  /*09c0*/  LEA R28, R37, R27, 0x1 ;  /* 0x0000001b251c7211 */ /* 0x000fe400078e08ff */
[----:B------:R-:W-:Y:S02]  /*09d0*/  LEA.HI.X.SX32 R219, R17, R31, 0x1, P4 ;  /* 0x0000001f11db7211 */ /* 0x000fe400020f0eff */
[-C--:B------:R-:W-:Y:S02]  /*09e0*/  LEA R208, P2, R20, R197.reuse, 0x1 ;  /* 0x000000c514d07211 */ /* 0x080fe400078408ff */
[----:B------:R-:W-:Y:S02]  /*09f0*/  LEA R198, P4, R12, R197, 0x1 ;  /* 0x000000c50cc67211 */ /* 0x000fe400078808ff */
[----:B------:R-:W-:Y:S02]  /*0a00*/  LEA R29, R37, R28, 0x1 ;  /* 0x0000001c251d7211 */ /* 0x000fe400078e08ff */
[----:B------:R-:W-:-:S02]  /*0a10*/  LEA.HI.X.SX32 R209, R20, R31, 0x1, P2 ;  /* 0x0000001f14d17211 */ /* 0x000fc400010f0eff */
[----:B------:R-:W-:Y:S02]  /*0a20*/  LEA R17, R13, R12, 0x3 ;  /* 0x0000000c0d117211 */ /* 0x000fe400078e18ff */
[----:B------:R-:W-:Y:S02]  /*0a30*/  LEA R204, P2, R14, R197, 0x1 ;  /* 0x000000c50ecc7211 */ /* 0x000fe400078408ff */
[----:B------:R-:W-:Y:S02]  /*0a40*/  LEA.HI.X.SX32 R199, R12, R31, 0x1, P4 ;  /* 0x0000001f0cc77211 */ /* 0x000fe400020f0eff */
[----:B------:R-:W-:Y:S02]  /*0a50*/  LEA R12, R37, R29, 0x1 ;  /* 0x0000001d250c7211 */ /* 0x000fe400078e08ff */
[-C--:B------:R-:W-:Y:S02]  /*0a60*/  LEA R206, P3, R22, R197.reuse, 0x1 ;  /* 0x000000c516ce7211 */ /* 0x080fe400078608ff */
[----:B------:R-:W-:-:S02]  /*0a70*/  LEA R196, P5, R17, R197, 0x1 ;  /* 0x000000c511c47211 */ /* 0x000fc400078a08ff */
[-C--:B------:R-:W-:Y:S02]  /*0a80*/  LEA.HI.X.SX32 R205, R14, R31.reuse, 0x1, P2 ;  /* 0x0000001f0ecd7211 */ /* 0x080fe400010f0eff */
[----:B------:R-:W-:Y:S02]  /*0a90*/  LEA R14, R37, R12, 0x1 ;  /* 0x0000000c250e7211 */ /* 0x000fe400078e08ff */
[----:B------:R-:W-:Y:S02]  /*0aa0*/  LEA.HI.X.SX32 R207, R22, R31, 0x1, P3 ;  /* 0x0000001f16cf7211 */ /* 0x000fe400018f0eff */
[----:B------:R-:W-:Y:S02]  /*0ab0*/  IADD3.X R21, R26, UR9, R21, P0, P1 ;  /* 0x000000091a157c10 */ /* 0x000fe400087e2415 */
[----:B------:R-:W-:Y:S02]  /*0ac0*/  LEA R200, P3, R18, R197, 0x1 ;  /* 0x000000c512c87211 */ /* 0x000fe400078608ff */
[----:B------:R-:W-:-:S02]  /*0ad0*/  LEA R192, P0, R25, R176, 0x1 ;  /* 0x000000b019c07211 */ /* 0x000fc400078008ff */
[----:B------:R-:W-:Y:S02]  /*0ae0*/  LEA.HI.X.SX32 R197, R17, R31, 0x1, P5 ;  /* 0x0000001f11c57211 */ /* 0x000fe400028f0eff */
[----:B------:R-:W-:Y:S02]  /*0af0*/  LEA R17, R37, R14, 0x1 ;  /* 0x0000000e25117211 */ /* 0x000fe400078e08ff */
[-C--:B------:R-:W-:Y:S02]  /*0b00*/  LEA R190, P1, R23, R176.reuse, 0x1 ;  /* 0x000000b017be7211 */ /* 0x080fe400078208ff */
[----:B------:R-:W-:Y:S02]  /*0b10*/  LEA R188, P2, R24, R176, 0x1 ;  /* 0x000000b018bc7211 */ /* 0x000fe400078408ff */
[----:B------:R-:W-:Y:S02]  /*0b20*/  LEA.HI.X.SX32 R193, R25, R21, 0x1, P0 ;  /* 0x0000001519c17211 */ /* 0x000fe400000f0eff */
[----:B------:R-:W-:-:S02]  /*0b30*/  LEA.HI.X.SX32 R201, R18, R31, 0x1, P3 ;  /* 0x0000001f12c97211 */ /* 0x000fc400018f0eff */
[-C--:B------:R-:W-:Y:S02]  /*0b40*/  LEA R186, P0, R19, R176.reuse, 0x1 ;  /* 0x000000b013ba7211 */ /* 0x080fe400078008ff */
[----:B------:R-:W-:Y:S02]  /*0b50*/  LEA R18, R37, R17, 0x1 ;  /* 0x0000001125127211 */ /* 0x000fe400078e08ff */
[-C--:B------:R-:W-:Y:S02]  /*0b60*/  LEA.HI.X.SX32 R191, R23, R21.reuse, 0x1, P1 ;  /* 0x0000001517bf7211 */ /* 0x080fe400008f0eff */
[----:B------:R-:W-:Y:S02]  /*0b70*/  LEA.HI.X.SX32 R189, R24, R21, 0x1, P2 ;  /* 0x0000001518bd7211 */ /* 0x000fe400010f0eff */
[-C--:B------:R-:W-:Y:S02]  /*0b80*/  LEA R184, P1, R27, R176.reuse, 0x1 ;  /* 0x000000b01bb87211 */ /* 0x080fe400078208ff */
[----:B------:R-:W-:-:S02]  /*0b90*/  LEA R182, P2, R28, R176, 0x1 ;  /* 0x000000b01cb67211 */ /* 0x000fc400078408ff */
[-C--:B------:R-:W-:Y:S02]  /*0ba0*/  LEA.HI.X.SX32 R187, R19, R21.reuse, 0x1, P0 ;  /* 0x0000001513bb7211 */ /* 0x080fe400000f0eff */
[----:B------:R-:W-:Y:S02]  /*0bb0*/  LEA R19, R37, R18, 0x1 ;  /* 0x0000001225137211 */ /* 0x000fe400078e08ff */
[-C--:B------:R-:W-:Y:S02]  /*0bc0*/  LEA.HI.X.SX32 R185, R27, R21.reuse, 0x1, P1 ;  /* 0x000000151bb97211 */ /* 0x080fe400008f0eff */
[----:B------:R-:W-:Y:S02]  /*0bd0*/  LEA.HI.X.SX32 R183, R28, R21, 0x1, P2 ;  /* 0x000000151cb77211 */ /* 0x000fe400010f0eff */
[-C--:B------:R-:W-:Y:S02]  /*0be0*/  LEA R26, P0, R29, R176.reuse, 0x1 ;  /* 0x000000b01d1a7211 */ /* 0x080fe400078008ff */
[----:B------:R-:W-:-:S02]  /*0bf0*/  LEA R28, P1, R12, R176, 0x1 ;  /* 0x000000b00c1c7211 */ /* 0x000fc400078208ff */
[----:B------:R-:W-:Y:S02]  /*0c00*/  LEA R20, R37, R19, 0x1 ;  /* 0x0000001325147211 */ /* 0x000fe400078e08ff */
[-C--:B------:R-:W-:Y:S02]  /*0c10*/  LEA.HI.X.SX32 R27, R29, R21.reuse, 0x1, P0 ;  /* 0x000000151d1b7211 */ /* 0x080fe400000f0eff */
[----:B------:R-:W-:Y:S02]  /*0c20*/  LEA R30, P2, R14, R176, 0x1 ;  /* 0x000000b00e1e7211 */ /* 0x000fe400078408ff */
[-C--:B------:R-:W-:Y:S02]  /*0c30*/  LEA.HI.X.SX32 R29, R12, R21.reuse, 0x1, P1 ;  /* 0x000000150c1d7211 */ /* 0x080fe400008f0eff */
[----:B------:R-:W-:Y:S02]  /*0c40*/  LEA R12, R37, R20, 0x1 ;  /* 0x00000014250c7211 */ /* 0x000fe400078e08ff */
[----:B------:R-:W-:-:S02]  /*0c50*/  LEA.HI.X.SX32 R31, R14, R21, 0x1, P2 ;  /* 0x000000150e1f7211 */ /* 0x000fc400010f0eff */
[----:B------:R-:W-:Y:S02]  /*0c60*/  LEA R32, P0, R17, R176, 0x1 ;  /* 0x000000b011207211 */ /* 0x000fe400078008ff */
[----:B------:R-:W-:Y:S02]  /*0c70*/  LEA R14, R37, R12, 0x1 ;  /* 0x0000000c250e7211 */ /* 0x000fe400078e08ff */
[-C--:B------:R-:W-:Y:S02]  /*0c80*/  LEA R34, P1, R18, R176.reuse, 0x1 ;  /* 0x000000b012227211 */ /* 0x080fe400078208ff */
[----:B------:R-:W-:Y:S02]  /*0c90*/  LEA R168, P2, R19, R176, 0x1 ;  /* 0x000000b013a87211 */ /* 0x000fe400078408ff */
[----:B------:R-:W-:Y:S02]  /*0ca0*/  LEA.HI.X.SX32 R33, R17, R21, 0x1, P0 ;  /* 0x0000001511217211 */ /* 0x000fe400000f0eff */
[----:B------:R-:W-:-:S02]  /*0cb0*/  LEA R17, R37, R14, 0x1 ;  /* 0x0000000e25117211 */ /* 0x000fc400078e08ff */
[-C--:B------:R-:W-:Y:S02]  /*0cc0*/  LEA.HI.X.SX32 R35, R18, R21.reuse, 0x1, P1 ;  /* 0x0000001512237211 */ /* 0x080fe400008f0eff */
[----:B------:R-:W-:Y:S02]  /*0cd0*/  LEA.HI.X.SX32 R169, R19, R21, 0x1, P2 ;  /* 0x0000001513a97211 */ /* 0x000fe400010f0eff */
[-C--:B------:R-:W-:Y:S02]  /*0ce0*/  LEA R170, P0, R20, R176.reuse, 0x1 ;  /* 0x000000b014aa7211 */ /* 0x080fe400078008ff */
[-C--:B------:R-:W-:Y:S02]  /*0cf0*/  LEA R172, P1, R12, R176.reuse, 0x1 ;  /* 0x000000b00cac7211 */ /* 0x080fe400078208ff */
[-C--:B------:R-:W-:Y:S02]  /*0d00*/  LEA R174, P2, R14, R176.reuse, 0x1 ;  /* 0x000000b00eae7211 */ /* 0x080fe400078408ff */
[----:B------:R-:W-:-:S02]  /*0d10*/  LEA R176, P3, R17, R176, 0x1 ;  /* 0x000000b011b07211 */ /* 0x000fc400078608ff */
[----:B------:R-:W-:Y:S02]  /*0d20*/  LOP3.LUT R19, R36, 0x30, R5, 0x78, !PT ;  /* 0x0000003024137812 */ /* 0x000fe400078e7805 */
[-C--:B------:R-:W-:Y:S02]  /*0d30*/  LEA.HI.X.SX32 R171, R20, R21.reuse, 0x1, P0 ;  /* 0x0000001514ab7211 */ /* 0x080fe400000f0eff */
[-C--:B------:R-:W-:Y:S02]  /*0d40*/  LEA.HI.X.SX32 R173, R12, R21.reuse, 0x1, P1 ;  /* 0x000000150cad7211 */ /* 0x080fe400008f0eff */
[-C--:B------:R-:W-:Y:S02]  /*0d50*/  LEA.HI.X.SX32 R175, R14, R21.reuse, 0x1, P2 ;  /* 0x000000150eaf7211 */ /* 0x080fe400010f0eff */
[----:B------:R-:W-:Y:S02]  /*0d60*/  LEA.HI.X.SX32 R177, R17, R21, 0x1, P3 ;  /* 0x0000001511b17211 */ /* 0x000fe400018f0eff */
[----:B------:R-:W-:-:S02]  /*0d70*/  MOV R14, 0x3f800000 ;  /* 0x3f800000000e7802 */ /* 0x000fc40000000f00 */
[----:B------:R-:W-:Y:S02]  /*0d80*/  MOV R18, RZ ;  /* 0x000000ff00127202 */ /* 0x000fe40000000f00 */
[----:B------:R-:W-:Y:S02]  /*0d90*/  MOV R12, RZ ;  /* 0x000000ff000c7202 */ /* 0x000fe40000000f00 */
[----:B------:R-:W-:Y:S02]  /*0da0*/  MOV R24, 0x3f800000 ;  /* 0x3f80000000187802 */ /* 0x000fe40000000f00 */
[----:B------:R-:W-:Y:S02]  /*0db0*/  LOP3.LUT R20, R38, 0x30, R5, 0x78, !PT ;  /* 0x0000003026147812 */ /* 0x000fe400078e7805 */
[C---:B------:R-:W-:Y:S02]  /*0dc0*/  LOP3.LUT R21, R11.reuse, 0x20, RZ, 0x3c, !PT ;  /* 0x000000200b157812 */ /* 0x040fe400078e3cff */
[----:B------:R-:W-:-:S02]  /*0dd0*/  LOP3.LUT R22, R11, 0x40, RZ, 0x3c, !PT ;  /* 0x000000400b167812 */ /* 0x000fc400078e3cff */
[----:B------:R-:W-:Y:S02]  /*0de0*/  LOP3.LUT R23, R11, 0x60, RZ, 0x3c, !PT ;  /* 0x000000600b177812 */ /* 0x000fe400078e3cff */
[----:B------:R-:W-:-:S07]  /*0df0*/  LOP3.LUT R17, R19, 0x40, RZ, 0x3c, !PT ;  /* 0x0000004013117812 */ /* 0x000fce00078e3cff */
.L_x_1:
[----:B------:R-:W-:-:S04]  /*0e00*/  IMAD.WIDE R36, R18, 0x2, R224 ;  /* 0x0000000212247825 */ /* 0x000fc800078e02e0 */
[C---:B------:R-:W-:Y:S01]  /*0e10*/  IMAD.WIDE R38, R18.reuse, 0x2, R222 ;  /* 0x0000000212267825 */ /* 0x040fe200078e02de */
[----:B------:R0:W2:Y:S03]  /*0e20*/  LDG.E.U16 R56, desc[UR10][R36.64] ;  /* 0x0000000a24387981 */ /* 0x0000a6000c1e1500 */
[C---:B------:R-:W-:Y:S01]  /*0e30*/  IMAD.WIDE R40, R18.reuse, 0x2, R220 ;  /* 0x0000000212287825 */ /* 0x040fe200078e02dc */
[----:B------:R1:W3:Y:S03]  /*0e40*/  LDG.E.U16 R58, desc[UR10][R38.64] ;  /* 0x0000000a263a7981 */ /* 0x0002e6000c1e1500 */
[C---:B------:R-:W-:Y:S01]  /*0e50*/  IMAD.WIDE R42, R18.reuse, 0x2, R218 ;  /* 0x00000002122a7825 */ /* 0x040fe200078e02da */
[----:B------:R4:W5:Y:S03]  /*0e60*/  LDG.E.U16 R60, desc[UR10][R40.64] ;  /* 0x0000000a283c7981 */ /* 0x000966000c1e1500 */
[C---:B------:R-:W-:Y:S01]  /*0e70*/  IMAD.WIDE R44, R18.reuse, 0x2, R216 ;  /* 0x00000002122c7825 */ /* 0x040fe200078e02d8 */
[----:B------:R4:W5:Y:S03]  /*0e80*/  LDG.E.U16 R62, desc[UR10][R42.64] ;  /* 0x0000000a2a3e7981 */ /* 0x000966000c1e1500 */
[C---:B------:R-:W-:Y:S01]  /*0e90*/  IMAD.WIDE R46, R18.reuse, 0x2, R214 ;  /* 0x00000002122e7825 */ /* 0x040fe200078e02d6 */
[----:B------:R4:W5:Y:S03]  /*0ea0*/  LDG.E.U16 R64, desc[UR10][R44.64] ;  /* 0x0000000a2c407981 */ /* 0x000966000c1e1500 */
[C---:B0-----:R-:W-:Y:S01]  /*0eb0*/  IMAD.WIDE R36, R18.reuse, 0x2, R212 ;  /* 0x0000000212247825 */ /* 0x041fe200078e02d4 */
[----:B------:R0:W5:Y:S03]  /*0ec0*/  LDG.E.U16 R66, desc[UR10][R46.64] ;  /* 0x0000000a2e427981 */ /* 0x000166000c1e1500 */
[----:B------:R-:W-:-:S02]  /*0ed0*/  IMAD.WIDE R48, R18, 0x2, R210 ;  /* 0x0000000212307825 */ /* 0x000fc400078e02d2 */
[----:B------:R-:W5:Y:S02]  /*0ee0*/  LDG.E.U16 R36, desc[UR10][R36.64] ;  /* 0x0000000a24247981 */ /* 0x000f64000c1e1500 */
[C---:B------:R-:W-:Y:S02]  /*0ef0*/  IMAD.WIDE R50, R18.reuse, 0x2, R208 ;  /* 0x0000000212327825 */ /* 0x040fe400078e02d0 */
[----:B------:R-:W5:Y:S02]  /*0f00*/  LDG.E.U16 R48, desc[UR10][R48.64] ;  /* 0x0000000a30307981 */ /* 0x000f64000c1e1500 */
[C---:B------:R-:W-:Y:S02]  /*0f10*/  IMAD.WIDE R52, R18.reuse, 0x2, R206 ;  /* 0x0000000212347825 */ /* 0x040fe400078e02ce */
[----:B------:R-:W5:Y:S02]  /*0f20*/  LDG.E.U16 R50, desc[UR10][R50.64] ;  /* 0x0000000a32327981 */ /* 0x000f64000c1e1500 */
[----:B------:R-:W-:-:S02]  /*0f30*/  IMAD.WIDE R54, R18, 0x2, R204 ;  /* 0x0000000212367825 */ /* 0x000fc400078e02cc */
[----:B------:R-:W5:Y:S02]  /*0f40*/  LDG.E.U16 R52, desc[UR10][R52.64] ;  /* 0x0000000a34347981 */ /* 0x000f64000c1e1500 */
[C---:B-1----:R-:W-:Y:S02]  /*0f50*/  IMAD.WIDE R38, R18.reuse, 0x2, R202 ;  /* 0x0000000212267825 */ /* 0x042fe400078e02ca */
[----:B------:R-:W5:Y:S02]  /*0f60*/  LDG.E.U16 R54, desc[UR10][R54.64] ;  /* 0x0000000a36367981 */ /* 0x000f64000c1e1500 */
[C---:B----4-:R-:W-:Y:S02]  /*0f70*/  IMAD.WIDE R40, R18.reuse, 0x2, R200 ;  /* 0x0000000212287825 */ /* 0x050fe400078e02c8 */
[----:B------:R-:W4:Y:S02]  /*0f80*/  LDG.E.U16 R38, desc[UR10][R38.64] ;  /* 0x0000000a26267981 */ /* 0x000f24000c1e1500 */
[----:B------:R-:W-:-:S02]  /*0f90*/  IMAD.WIDE R42, R18, 0x2, R198 ;  /* 0x00000002122a7825 */ /* 0x000fc400078e02c6 */
[----:B------:R-:W4:Y:S02]  /*0fa0*/  LDG.E.U16 R40, desc[UR10][R40.64] ;  /* 0x0000000a28287981 */ /* 0x000f24000c1e1500 */
[C---:B------:R-:W-:Y:S02]  /*0fb0*/  IMAD.WIDE R44, R18.reuse, 0x2, R196 ;  /* 0x00000002122c7825 */ /* 0x040fe400078e02c4 */
[----:B------:R-:W4:Y:S02]  /*0fc0*/  LDG.E.U16 R42, desc[UR10][R42.64] ;  /* 0x0000000a2a2a7981 */ /* 0x000f24000c1e1500 */
[----:B0-----:R-:W-:Y:S02]  /*0fd0*/  IMAD.WIDE R46, R18, 0x2, R194 ;  /* 0x00000002122e7825 */ /* 0x001fe400078e02c2 */
[----:B------:R-:W4:Y:S04]  /*0fe0*/  LDG.E.U16 R44, desc[UR10][R44.64] ;  /* 0x0000000a2c2c7981 */ /* 0x000f28000c1e1500 */
[----:B------:R-:W4:Y:S01]  /*0ff0*/  LDG.E.U16 R46, desc[UR10][R46.64] ;  /* 0x0000000a2e2e7981 */ /* 0x000f22000c1e1500 */
[----:B------:R-:W-:Y:S06]  /*1000*/  BAR.SYNC.DEFER_BLOCKING 0x0 ;  /* 0x0000000000007b1d */ /* 0x000fec0000010000 */
[----:B--2---:R-:W-:Y:S04]  /*1010*/  STS.U16 [R7+UR6], R56 ;  /* 0x0000003807007988 */ /* 0x004fe80008000406 */
[----:B---3--:R-:W-:Y:S04]  /*1020*/  STS.U16 [R7+UR6+0x200], R58 ;  /* 0x0002003a07007988 */ /* 0x008fe80008000406 */
[----:B-----5:R-:W-:Y:S04]  /*1030*/  STS.U16 [R7+UR6+0x400], R60 ;  /* 0x0004003c07007988 */ /* 0x020fe80008000406 */
[----:B------:R-:W-:Y:S04]  /*1040*/  STS.U16 [R7+UR6+0x600], R62 ;  /* 0x0006003e07007988 */ /* 0x000fe80008000406 */
[----:B------:R-:W-:Y:S04]  /*1050*/  STS.U16 [R7+UR6+0x800], R64 ;  /* 0x0008004007007988 */ /* 0x000fe80008000406 */
[----:B------:R-:W-:Y:S04]  /*1060*/  STS.U16 [R7+UR6+0xa00], R66 ;  /* 0x000a004207007988 */ /* 0x000fe80008000406 */
[----:B------:R-:W-:Y:S04]  /*1070*/  STS.U16 [R7+UR6+0xc00], R36 ;  /* 0x000c002407007988 */ /* 0x000fe80008000406 */
[----:B------:R-:W-:Y:S04]  /*1080*/  STS.U16 [R7+UR6+0xe00], R48 ;  /* 0x000e003007007988 */ /* 0x000fe80008000406 */
[----:B------:R-:W-:Y:S04]  /*1090*/  STS.U16 [R7+UR6+0x1000], R50 ;  /* 0x0010003207007988 */ /* 0x000fe80008000406 */
[----:B------:R-:W-:Y:S04]  /*10a0*/  STS.U16 [R7+UR6+0x1200], R52 ;  /* 0x0012003407007988 */ /* 0x000fe80008000406 */
[----:B------:R-:W-:Y:S04]  /*10b0*/  STS.U16 [R7+UR6+0x1400], R54 ;  /* 0x0014003607007988 */ /* 0x000fe80008000406 */
[----:B----4-:R-:W-:Y:S04]  /*10c0*/  STS.U16 [R7+UR6+0x1600], R38 ;  /* 0x0016002607007988 */ /* 0x010fe80008000406 */
[----:B------:R-:W-:Y:S04]  /*10d0*/  STS.U16 [R7+UR6+0x1800], R40 ;  /* 0x0018002807007988 */ /* 0x000fe80008000406 */
[----:B------:R-:W-:Y:S04]  /*10e0*/  STS.U16 [R7+UR6+0x1a00], R42 ;  /* 0x001a002a07007988 */ /* 0x000fe80008000406 */
[----:B------:R-:W-:Y:S04]  /*10f0*/  STS.U16 [R7+UR6+0x1c00], R44 ;  /* 0x001c002c07007988 */ /* 0x000fe80008000406 */
[----:B------:R-:W-:Y:S01]  /*1100*/  STS.U16 [R7+UR6+0x1e00], R46 ;  /* 0x001e002e07007988 */ /* 0x000fe20008000406 */
[----:B------:R-:W-:Y:S06]  /*1110*/  BAR.SYNC.DEFER_BLOCKING 0x0 ;  /* 0x0000000000007b1d */ /* 0x000fec0000010000 */
[----:B------:R-:W-:Y:S04]  /*1120*/  LDSM.16.MT88.4 R164, [R16+0x2000] ;  /* 0x0020000010a4783b */ /* 0x000fe80000004200 */
[----:B------:R-:W0:Y:S04]  /*1130*/  LDSM.16.M88.4 R100, [R20+UR6] ;  /* 0x000000061464783b */ /* 0x000e280008000200 */
[----:B------:R-:W1:Y:S04]  /*1140*/  LDSM.16.M88.4 R124, [R20+UR6+0x200] ;  /* 0x00020006147c783b */ /* 0x000e680008000200 */
[----:B------:R-:W2:Y:S04]  /*1150*/  LDSM.16.M88.4 R96, [R20+UR6+0x400] ;  /* 0x000400061460783b */ /* 0x000ea80008000200 */
[----:B------:R-:W3:Y:S04]  /*1160*/  LDSM.16.M88.4 R88, [R20+UR6+0x600] ;  /* 0x000600061458783b */ /* 0x000ee80008000200 */
[----:B------:R-:W4:Y:S04]  /*1170*/  LDSM.16.MT88.4 R156, [R16+0x2400] ;  /* 0x00240000109c783b */ /* 0x000f280000004200 */
[----:B------:R-:W5:Y:S04]  /*1180*/  LDSM.16.M88.4 R80, [R20+UR6+0x800] ;  /* 0x000800061450783b */ /* 0x000f680008000200 */
[----:B------:R-:W5:Y:S04]  /*1190*/  LDSM.16.M88.4 R76, [R20+UR6+0xa00] ;  /* 0x000a0006144c783b */ /* 0x000f680008000200 */
[----:B------:R-:W5:Y:S04]  /*11a0*/  LDSM.16.M88.4 R72, [R20+UR6+0xc00] ;  /* 0x000c00061448783b */ /* 0x000f680008000200 */
[----:B------:R-:W5:Y:S04]  /*11b0*/  LDSM.16.M88.4 R68, [R20+UR6+0xe00] ;  /* 0x000e00061444783b */ /* 0x000f680008000200 */
[----:B------:R-:W5:Y:S01]  /*11c0*/  LDSM.16.M88.4 R64, [R20+UR6+0x1000] ;  /* 0x001000061440783b */ /* 0x000f620008000200 */
[C---:B0-----:R-:W-:Y:S03]  /*11d0*/  HMMA.16816.F32.BF16 R112, R164.reuse, R100, RZ ;  /* 0x00000064a470723c */ /* 0x041fe600000418ff */
[----:B------:R-:W0:Y:S04]  /*11e0*/  LDSM.16.M88.4 R60, [R20+UR6+0x1200] ;  /* 0x00120006143c783b */ /* 0x000e280008000200 */
[----:B------:R-:W0:Y:S01]  /*11f0*/  LDSM.16.M88.4 R56, [R20+UR6+0x1400] ;  /* 0x001400061438783b */ /* 0x000e220008000200 */
[C---:B-1----:R-:W-:Y:S03]  /*1200*/  HMMA.16816.F32.BF16 R108, R164.reuse, R124, RZ ;  /* 0x0000007ca46c723c */ /* 0x042fe600000418ff */
[----:B------:R-:W1:Y:S04]  /*1210*/  LDSM.16.M88.4 R52, [R20+UR6+0x1600] ;  /* 0x001600061434783b */ /* 0x000e680008000200 */
[----:B------:R-:W1:Y:S04]  /*1220*/  LDSM.16.M88.4 R48, [R20+UR6+0x1800] ;  /* 0x001800061430783b */ /* 0x000e680008000200 */
[----:B------:R-:W1:Y:S04]  /*1230*/  LDSM.16.M88.4 R44, [R20+UR6+0x1a00] ;  /* 0x001a0006142c783b */ /* 0x000e680008000200 */
[----:B------:R-:W1:Y:S04]  /*1240*/  LDSM.16.M88.4 R40, [R20+UR6+0x1c00] ;  /* 0x001c00061428783b */ /* 0x000e680008000200 */
[----:B------:R-:W1:Y:S01]  /*1250*/  LDSM.16.M88.4 R36, [R20+UR6+0x1e00] ;  /* 0x001e00061424783b */ /* 0x000e620008000200 */
[C---:B--2---:R-:W-:Y:S06]  /*1260*/  HMMA.16816.F32.BF16 R92, R164.reuse, R96, RZ ;  /* 0x00000060a45c723c */ /* 0x044fec00000418ff */
[----:B---3--:R-:W-:Y:S06]  /*1270*/  HMMA.16816.F32.BF16 R104, R164, R88, RZ ;  /* 0x00000058a468723c */ /* 0x008fec00000418ff */
[C---:B----4-:R-:W-:Y:S06]  /*1280*/  HMMA.16816.F32.BF16 R100, R156.reuse, R102, R112 ;  /* 0x000000669c64723c */ /* 0x050fec0000041870 */
[----:B------:R-:W-:Y:S06]  /*1290*/  HMMA.16816.F32.BF16 R124, R156, R126, R108 ;  /* 0x0000007e9c7c723c */ /* 0x000fec000004186c */
[----:B-----5:R-:W-:Y:S06]  /*12a0*/  HMMA.16816.F32.BF16 R160, R164, R80, RZ ;  /* 0x00000050a4a0723c */ /* 0x020fec00000418ff */
[----:B------:R-:W-:Y:S06]  /*12b0*/  HMMA.16816.F32.BF16 R96, R156, R98, R92 ;  /* 0x000000629c60723c */ /* 0x000fec000004185c */
[----:B------:R-:W-:Y:S01]  /*12c0*/  HMMA.16816.F32.BF16 R128, R164, R76, RZ ;  /* 0x0000004ca480723c */ /* 0x000fe200000418ff */
[----:B------:R-:W-:-:S05]  /*12d0*/  FMUL R25, R100, UR5 ;  /* 0x0000000564197c20 */ /* 0x000fca0008400000 */
[----:B------:R-:W-:Y:S06]  /*12e0*/  HMMA.16816.F32.BF16 R104, R156, R90, R104 ;  /* 0x0000005a9c68723c */ /* 0x000fec0000041868 */
[C---:B------:R-:W-:Y:S06]  /*12f0*/  HMMA.16816.F32.BF16 R148, R164.reuse, R72, RZ ;  /* 0x00000048a494723c */ /* 0x040fec00000418ff */
[C---:B------:R-:W-:Y:S06]  /*1300*/  HMMA.16816.F32.BF16 R112, R164.reuse, R68, RZ ;  /* 0x00000044a470723c */ /* 0x040fec00000418ff */
[C---:B------:R-:W-:Y:S06]  /*1310*/  HMMA.16816.F32.BF16 R144, R164.reuse, R64, RZ ;  /* 0x00000040a490723c */ /* 0x040fec00000418ff */
[C---:B0-----:R-:W-:Y:S06]  /*1320*/  HMMA.16816.F32.BF16 R88, R164.reuse, R60, RZ ;  /* 0x0000003ca458723c */ /* 0x041fec00000418ff */
[C---:B------:R-:W-:Y:S06]  /*1330*/  HMMA.16816.F32.BF16 R116, R164.reuse, R56, RZ ;  /* 0x00000038a474723c */ /* 0x040fec00000418ff */
[C---:B-1----:R-:W-:Y:S06]  /*1340*/  HMMA.16816.F32.BF16 R108, R164.reuse, R52, RZ ;  /* 0x00000034a46c723c */ /* 0x042fec00000418ff */
[C---:B------:R-:W-:Y:S06]  /*1350*/  HMMA.16816.F32.BF16 R136, R164.reuse, R48, RZ ;  /* 0x00000030a488723c */ /* 0x040fec00000418ff */
[C---:B------:R-:W-:Y:S06]  /*1360*/  HMMA.16816.F32.BF16 R92, R164.reuse, R44, RZ ;  /* 0x0000002ca45c723c */ /* 0x040fec00000418ff */
[C---:B------:R-:W-:Y:S06]  /*1370*/  HMMA.16816.F32.BF16 R120, R164.reuse, R40, RZ ;  /* 0x00000028a478723c */ /* 0x040fec00000418ff */
[----:B------:R-:W-:Y:S07]  /*1380*/  HMMA.16816.F32.BF16 R164, R164, R36, RZ ;  /* 0x00000024a4a4723c */ /* 0x000fee00000418ff */
[----:B------:R-:W-:Y:S01]  /*1390*/  FMUL R36, R101, UR5 ;  /* 0x0000000565247c20 */ /* 0x000fe20008400000 */
[----:B------:R-:W-:Y:S01]  /*13a0*/  HMMA.16816.F32.BF16 R160, R156, R82, R160 ;  /* 0x000000529ca0723c */ /* 0x000fe200000418a0 */
[----:B------:R-:W-:-:S03]  /*13b0*/  FMUL R37, R124, UR5 ;  /* 0x000000057c257c20 */ /* 0x000fc60008400000 */
[----:B------:R-:W-:Y:S01]  /*13c0*/  FMNMX R36, R25, R36, !PT ;  /* 0x0000002419247209 */ /* 0x000fe20007800000 */
[----:B------:R-:W-:-:S03]  /*13d0*/  FMUL R25, R125, UR5 ;  /* 0x000000057d197c20 */ /* 0x000fc60008400000 */
[----:B------:R-:W-:Y:S01]  /*13e0*/  FMNMX R40, R37, R36, !PT ;  /* 0x0000002425287209 */ /* 0x000fe20007800000 */
[----:B------:R-:W-:Y:S01]  /*13f0*/  HMMA.16816.F32.BF16 R128, R156, R78, R128 ;  /* 0x0000004e9c80723c */ /* 0x000fe20000041880 */
[----:B------:R-:W-:Y:S02]  /*1400*/  FMUL R36, R96, UR5 ;  /* 0x0000000560247c20 */ /* 0x000fe40008400000 */
        /* <DEDUP_REMOVED lines=63> */
[----:B------:R-:W-:-:S03]  /*1800*/  IMAD.WIDE R38, R12, 0x2, R188 ;  /* 0x000000020c267825 */ /* 0x000fc600078e02bc */
[----:B------:R-:W-:Y:S01]  /*1810*/  FMNMX R40, R36, R25, !PT ;  /* 0x0000001924287209 */ /* 0x000fe20007800000 */
[----:B------:R-:W-:Y:S01]  /*1820*/  FMUL R25, R165, UR5 ;  /* 0x00000005a5197c20 */ /* 0x000fe20008400000 */
[C---:B------:R-:W-:Y:S01]  /*1830*/  IMAD.WIDE R36, R12.reuse, 0x2, R192 ;  /* 0x000000020c247825 */ /* 0x040fe200078e02c0 */
[----:B------:R-:W2:Y:S03]  /*1840*/  LDG.E.U16 R49, desc[UR10][R38.64] ;  /* 0x0000000a26317981 */ /* 0x000ea6000c1e1500 */
[----:B------:R-:W-:Y:S01]  /*1850*/  FMNMX R25, R25, R40, !PT ;  /* 0x0000002819197209 */ /* 0x000fe20007800000 */
[C---:B------:R-:W-:Y:S01]  /*1860*/  IMAD.WIDE R62, R12.reuse, 0x2, R170 ;  /* 0x000000020c3e7825 */ /* 0x040fe200078e02aa */
[----:B------:R0:W3:Y:S03]  /*1870*/  LDG.E.U16 R48, desc[UR10][R36.64] ;  /* 0x0000000a24307981 */ /* 0x0000e6000c1e1500 */
[----:B------:R-:W-:-:S02]  /*1880*/  IMAD.WIDE R50, R12, 0x2, R190 ;  /* 0x000000020c327825 */ /* 0x000fc400078e02be */
[----:B------:R-:W4:Y:S02]  /*1890*/  LDG.E.U16 R62, desc[UR10][R62.64] ;  /* 0x0000000a3e3e7981 */ /* 0x000f24000c1e1500 */
[C---:B------:R-:W-:Y:S02]  /*18a0*/  IMAD.WIDE R40, R12.reuse, 0x2, R184 ;  /* 0x000000020c287825 */ /* 0x040fe400078e02b8 */
[----:B------:R-:W5:Y:S02]  /*18b0*/  LDG.E.U16 R50, desc[UR10][R50.64] ;  /* 0x0000000a32327981 */ /* 0x000f64000c1e1500 */
[C---:B------:R-:W-:Y:S02]  /*18c0*/  IMAD.WIDE R46, R12.reuse, 0x2, R30 ;  /* 0x000000020c2e7825 */ /* 0x040fe400078e021e */
[----:B------:R-:W2:Y:S02]  /*18d0*/  LDG.E.U16 R52, desc[UR10][R40.64] ;  /* 0x0000000a28347981 */ /* 0x000ea4000c1e1500 */
        /* <DEDUP_REMOVED lines=8> */
[C---:B0-----:R-:W-:Y:S02]  /*1960*/  IMAD.WIDE R36, R12.reuse, 0x2, R34 ;  /* 0x000000020c247825 */ /* 0x041fe400078e0222 */
[----:B------:R-:W5:Y:S02]  /*1970*/  LDG.E.U16 R53, desc[UR10][R44.64] ;  /* 0x0000000a2c357981 */ /* 0x000f64000c1e1500 */
[C---:B------:R-:W-:Y:S02]  /*1980*/  IMAD.WIDE R38, R12.reuse, 0x2, R174 ;  /* 0x000000020c267825 */ /* 0x040fe400078e02ae */
[----:B------:R0:W5:Y:S02]  /*1990*/  LDG.E.U16 R55, desc[UR10][R36.64] ;  /* 0x0000000a24377981 */ /* 0x000164000c1e1500 */
[----:B------:R-:W-:-:S02]  /*19a0*/  IMAD.WIDE R66, R12, 0x2, R186 ;  /* 0x000000020c427825 */ /* 0x000fc400078e02ba */
[----:B------:R1:W5:Y:S02]  /*19b0*/  LDG.E.U16 R57, desc[UR10][R38.64] ;  /* 0x0000000a26397981 */ /* 0x000364000c1e1500 */
[C---:B------:R-:W-:Y:S02]  /*19c0*/  IMAD.WIDE R68, R12.reuse, 0x2, R28 ;  /* 0x000000020c447825 */ /* 0x040fe400078e021c */
[----:B------:R-:W5:Y:S02]  /*19d0*/  LDG.E.U16 R66, desc[UR10][R66.64] ;  /* 0x0000000a42427981 */ /* 0x000f64000c1e1500 */
[C---:B------:R-:W-:Y:S02]  /*19e0*/  IMAD.WIDE R70, R12.reuse, 0x2, R168 ;  /* 0x000000020c467825 */ /* 0x040fe400078e02a8 */
[----:B------:R-:W5:Y:S02]  /*19f0*/  LDG.E.U16 R68, desc[UR10][R68.64] ;  /* 0x0000000a44447981 */ /* 0x000f64000c1e1500 */
[----:B------:R-:W-:-:S02]  /*1a00*/  IMAD.WIDE R74, R12, 0x2, R176 ;  /* 0x000000020c4a7825 */ /* 0x000fc400078e02b0 */
[----:B------:R-:W5:Y:S04]  /*1a10*/  LDG.E.U16 R70, desc[UR10][R70.64] ;  /* 0x0000000a46467981 */ /* 0x000f68000c1e1500 */
[----:B------:R-:W5:Y:S01]  /*1a20*/  LDG.E.U16 R74, desc[UR10][R74.64] ;  /* 0x0000000a4a4a7981 */ /* 0x000f62000c1e1500 */
[----:B0-----:R-:W-:Y:S01]  /*1a30*/  FMUL R36, R102, UR5 ;  /* 0x0000000566247c20 */ /* 0x001fe20008400000 */
[----:B------:R-:W-:Y:S01]  /*1a40*/  FMUL R37, R103, UR5 ;  /* 0x0000000567257c20 */ /* 0x000fe20008400000 */
[----:B-1----:R-:W-:Y:S01]  /*1a50*/  FMUL R38, R126, UR5 ;  /* 0x000000057e267c20 */ /* 0x002fe20008400000 */
[----:B------:R-:W0:Y:S03]  /*1a60*/  SHFL.BFLY PT, R60, R25, 0x2, 0x1f ;  /* 0x0c401f00193c7f89 */ /* 0x000e2600000e0000 */
[----:B------:R-:W-:Y:S01]  /*1a70*/  FMNMX R37, R36, R37, !PT ;  /* 0x0000002524257209 */ /* 0x000fe20007800000 */
[----:B------:R-:W-:Y:S01]  /*1a80*/  FMUL R36, R127, UR5 ;  /* 0x000000057f247c20 */ /* 0x000fe20008400000 */
[----:B------:R-:W-:Y:S02]  /*1a90*/  BAR.SYNC.DEFER_BLOCKING 0x0 ;  /* 0x0000000000007b1d */ /* 0x000fe40000010000 */
        /* <DEDUP_REMOVED lines=56> */
[----:B------:R-:W-:-:S04]  /*1e20*/  FMNMX R37, R37, R36, !PT ;  /* 0x0000002425257209 */ /* 0x000fc80007800000 */
[----:B------:R-:W-:-:S05]  /*1e30*/  FMNMX R43, R38, R37, !PT ;  /* 0x00000025262b7209 */ /* 0x000fca0007800000 */
[----:B------:R-:W1:Y:S01]  /*1e40*/  SHFL.BFLY PT, R44, R43, 0x2, 0x1f ;  /* 0x0c401f002b2c7f89 */ /* 0x000e6200000e0000 */
[----:B0-----:R-:W-:-:S05]  /*1e50*/  FMNMX R60, R25, R60, !PT ;  /* 0x0000003c193c7209 */ /* 0x001fca0007800000 */
[----:B------:R-:W0:Y:S01]  /*1e60*/  SHFL.BFLY PT, R25, R60, 0x1, 0x1f ;  /* 0x0c201f003c197f89 */ /* 0x000e2200000e0000 */
[----:B-1----:R-:W-:-:S05]  /*1e70*/  FMNMX R51, R43, R44, !PT ;  /* 0x0000002c2b337209 */ /* 0x002fca0007800000 */
[----:B------:R-:W1:Y:S01]  /*1e80*/  SHFL.BFLY PT, R76, R51, 0x1, 0x1f ;  /* 0x0c201f00334c7f89 */ /* 0x000e6200000e0000 */
[----:B0-----:R-:W-:-:S04]  /*1e90*/  FMNMX R25, R60, R25, !PT ;  /* 0x000000193c197209 */ /* 0x001fc80007800000 */
[----:B------:R-:W-:-:S05]  /*1ea0*/  FMNMX R25, R25, R180, !PT ;  /* 0x000000b419197209 */ /* 0x000fca0007800000 */
[--C-:B------:R-:W-:Y:S01]  /*1eb0*/  FFMA R89, R89, UR5, -R25.reuse ;  /* 0x0000000559597c23 */ /* 0x100fe20008000819 */
[----:B------:R-:W-:-:S03]  /*1ec0*/  FFMA R97, R97, UR5, -R25 ;  /* 0x0000000561617c23 */ /* 0x000fc60008000819 */
[----:B------:R-:W-:Y:S01]  /*1ed0*/  FMUL R37, R89, 1.4426950216293334961 ;  /* 0x3fb8aa3b59257820 */ /* 0x000fe20000400000 */
[----:B------:R-:W-:Y:S01]  /*1ee0*/  FMUL R97, R97, 1.4426950216293334961 ;  /* 0x3fb8aa3b61617820 */ /* 0x000fe20000400000 */
[----:B-1----:R-:W-:Y:S01]  /*1ef0*/  FMNMX R89, R51, R76, !PT ;  /* 0x0000004c33597209 */ /* 0x002fe20007800000 */
[----:B------:R-:W-:-:S04]  /*1f00*/  FADD R51, -R25, R180 ;  /* 0x000000b419337221 */ /* 0x000fc80000000100 */
[----:B------:R-:W-:Y:S01]  /*1f10*/  FMUL R51, R51, 1.4426950216293334961 ;  /* 0x3fb8aa3b33337820 */ /* 0x000fe20000400000 */
[----:B------:R-:W-:Y:S01]  /*1f20*/  FMNMX R89, R89, R178, !PT ;  /* 0x000000b259597209 */ /* 0x000fe20007800000 */
[----:B------:R-:W-:Y:S01]  /*1f30*/  MUFU.EX2 R158, R97 ;  /* 0x00000061009e7308 */ /* 0x000fe20000000800 */
[--C-:B------:R-:W-:Y:S01]  /*1f40*/  FFMA R105, R105, UR5, -R25.reuse ;  /* 0x0000000569697c23 */ /* 0x100fe20008000819 */
[----:B------:R-:W-:Y:S02]  /*1f50*/  FFMA R112, R112, UR5, -R25 ;  /* 0x0000000570707c23 */ /* 0x000fe40008000819 */
[----:B------:R-:W-:-:S04]  /*1f60*/  FFMA R99, R99, UR5, -R89 ;  /* 0x0000000563637c23 */ /* 0x000fc80008000859 */
[----:B------:R-:W-:Y:S01]  /*1f70*/  MUFU.EX2 R97, R51 ;  /* 0x0000003300617308 */ /* 0x000fe20000000800 */
[----:B------:R-:W-:Y:S01]  /*1f80*/  FMUL R105, R105, 1.4426950216293334961 ;  /* 0x3fb8aa3b69697820 */ /* 0x000fe20000400000 */
[--C-:B------:R-:W-:Y:S01]  /*1f90*/  FFMA R100, R100, UR5, -R25.reuse ;  /* 0x0000000564647c23 */ /* 0x100fe20008000819 */
[--C-:B------:R-:W-:Y:S01]  /*1fa0*/  FFMA R101, R101, UR5, -R25.reuse ;  /* 0x0000000565657c23 */ /* 0x100fe20008000819 */
[----:B------:R-:W-:Y:S01]  /*1fb0*/  FMUL R99, R99, 1.4426950216293334961 ;  /* 0x3fb8aa3b63637820 */ /* 0x000fe20000400000 */
[--C-:B------:R-:W-:Y:S01]  /*1fc0*/  FFMA R124, R124, UR5, -R25.reuse ;  /* 0x000000057c7c7c23 */ /* 0x100fe20008000819 */
[----:B------:R-:W-:Y:S01]  /*1fd0*/  FFMA R125, R125, UR5, -R25 ;  /* 0x000000057d7d7c23 */ /* 0x000fe20008000819 */
[--C-:B------:R-:W-:Y:S01]  /*1fe0*/  FFMA R126, R126, UR5, -R89.reuse ;  /* 0x000000057e7e7c23 */ /* 0x100fe20008000859 */
[--C-:B------:R-:W-:Y:S01]  /*1ff0*/  FFMA R127, R127, UR5, -R89.reuse ;  /* 0x000000057f7f7c23 */ /* 0x100fe20008000859 */
[----:B---3--:R-:W-:Y:S04]  /*2000*/  STS.U16 [R11+UR6], R48 ;  /* 0x000000300b007988 */ /* 0x008fe80008000406 */
[----:B----4-:R-:W-:Y:S04]  /*2010*/  STS.U16 [R11+UR6+0x1800], R62 ;  /* 0x0018003e0b007988 */ /* 0x010fe80008000406 */
[----:B--2---:R-:W-:Y:S04]  /*2020*/  STS.U16 [R11+UR6+0x800], R52 ;  /* 0x000800340b007988 */ /* 0x004fe80008000406 */
[----:B-----5:R0:W-:Y:S04]  /*2030*/  STS.U16 [R11+UR6+0x1000], R56 ;  /* 0x001000380b007988 */ /* 0x0201e80008000406 */
        /* <DEDUP_REMOVED lines=9> */
[----:B------:R1:W-:Y:S04]  /*20d0*/  STS.U16 [R23+UR6+0xe00], R68 ;  /* 0x000e004417007988 */ /* 0x0003e80008000406 */
[----:B------:R-:W-:Y:S04]  /*20e0*/  STS.U16 [R23+UR6+0x1600], R70 ;  /* 0x0016004617007988 */ /* 0x000fe80008000406 */
[----:B------:R-:W-:Y:S01]  /*20f0*/  STS.U16 [R23+UR6+0x1e00], R74 ;  /* 0x001e004a17007988 */ /* 0x000fe20008000406 */
[----:B------:R-:W-:Y:S01]  /*2100*/  BAR.SYNC.DEFER_BLOCKING 0x0 ;  /* 0x0000000000007b1d */ /* 0x000fe20000010000 */
[----:B0-----:R-:W-:Y:S01]  /*2110*/  FADD R56, -R89, R178 ;  /* 0x000000b259387221 */ /* 0x001fe20000000100 */
[----:B------:R-:W-:Y:S01]  /*2120*/  FMUL R60, R100, 1.4426950216293334961 ;  /* 0x3fb8aa3b643c7820 */ /* 0x000fe20000400000 */
[----:B------:R-:W-:Y:S01]  /*2130*/  FMUL R61, R101, 1.4426950216293334961 ;  /* 0x3fb8aa3b653d7820 */ /* 0x000fe20000400000 */
[--C-:B------:R-:W-:Y:S01]  /*2140*/  FFMA R102, R102, UR5, -R89.reuse ;  /* 0x0000000566667c23 */ /* 0x100fe20008000859 */
[----:B------:R-:W-:Y:S01]  /*2150*/  FFMA R103, R103, UR5, -R89 ;  /* 0x0000000567677c23 */ /* 0x000fe20008000859 */
[----:B------:R0:W-:Y:S01]  /*2160*/  MUFU.EX2 R156, R105 ;  /* 0x00000069009c7308 */ /* 0x0001e20000000800 */
[----:B------:R-:W-:Y:S01]  /*2170*/  FMUL R69, R124, 1.4426950216293334961 ;  /* 0x3fb8aa3b7c457820 */ /* 0x000fe20000400000 */
[----:B------:R-:W-:Y:S01]  /*2180*/  FMUL R72, R125, 1.4426950216293334961 ;  /* 0x3fb8aa3b7d487820 */ /* 0x000fe20000400000 */
[----:B------:R-:W-:Y:S01]  /*2190*/  FMUL R76, R126, 1.4426950216293334961 ;  /* 0x3fb8aa3b7e4c7820 */ /* 0x000fe20000400000 */
[----:B------:R-:W-:Y:S01]  /*21a0*/  FMUL R73, R127, 1.4426950216293334961 ;  /* 0x3fb8aa3b7f497820 */ /* 0x000fe20000400000 */
[----:B------:R-:W-:Y:S01]  /*21b0*/  FMUL R102, R102, 1.4426950216293334961 ;  /* 0x3fb8aa3b66667820 */ /* 0x000fe20000400000 */
[----:B0-----:R-:W-:Y:S01]  /*21c0*/  FMUL R105, R112, 1.4426950216293334961 ;  /* 0x3fb8aa3b70697820 */ /* 0x001fe20000400000 */
[----:B------:R-:W0:Y:S04]  /*21d0*/  LDSM.16.M88.4 R48, [R19+UR6] ;  /* 0x000000061330783b */ /* 0x000e280008000200 */
[----:B------:R-:W2:Y:S01]  /*21e0*/  LDSM.16.M88.4 R52, [R19+UR6+0x800] ;  /* 0x000800061334783b */ /* 0x000ea20008000200 */
[----:B------:R3:W-:Y:S01]  /*21f0*/  MUFU.EX2 R112, R99 ;  /* 0x0000006300707308 */ /* 0x0007e20000000800 */
[----:B------:R-:W-:Y:S01]  /*2200*/  FMUL R103, R103, 1.4426950216293334961 ;  /* 0x3fb8aa3b67677820 */ /* 0x000fe20000400000 */
[----:B------:R-:W-:Y:S01]  /*2210*/  FFMA R40, R128, UR5, -R25 ;  /* 0x0000000580287c23 */ /* 0x000fe20008000819 */
[----:B------:R-:W-:Y:S01]  /*2220*/  LDSM.16.M88.4 R64, [R19+UR6+0x1800] ;  /* 0x001800061340783b */ /* 0x000fe20008000200 */
[----:B---3--:R-:W-:-:S04]  /*2230*/  FMUL R99, R56, 1.4426950216293334961 ;  /* 0x3fb8aa3b38637820 */ /* 0x008fc80000400000 */
[----:B------:R-:W-:Y:S01]  /*2240*/  MUFU.EX2 R60, R60 ;  /* 0x0000003c003c7308 */ /* 0x000fe20000000800 */
[----:B------:R-:W3:Y:S07]  /*2250*/  LDSM.16.M88.4 R56, [R19+UR6+0x1000] ;  /* 0x001000061338783b */ /* 0x000eee0008000200 */
[----:B------:R-:W1:Y:S01]  /*2260*/  MUFU.EX2 R61, R61 ;  /* 0x0000003d003d7308 */ /* 0x000e620000000800 */
[----:B------:R-:W-:-:S07]  /*2270*/  FFMA R96, R96, UR5, -R25 ;  /* 0x0000000560607c23 */ /* 0x000fce0008000819 */
[----:B------:R-:W-:Y:S08]  /*2280*/  MUFU.EX2 R69, R69 ;  /* 0x0000004500457308 */ /* 0x000ff00000000800 */
[----:B------:R-:W4:Y:S08]  /*2290*/  MUFU.EX2 R72, R72 ;  /* 0x0000004800487308 */ /* 0x000f300000000800 */
[----:B------:R-:W-:Y:S08]  /*22a0*/  MUFU.EX2 R71, R102 ;  /* 0x0000006600477308 */ /* 0x000ff00000000800 */
[----:B------:R-:W-:Y:S08]  /*22b0*/  MUFU.EX2 R78, R103 ;  /* 0x00000067004e7308 */ /* 0x000ff00000000800 */
[----:B------:R-:W-:Y:S08]  /*22c0*/  MUFU.EX2 R76, R76 ;  /* 0x0000004c004c7308 */ /* 0x000ff00000000800 */
[----:B------:R-:W-:Y:S08]  /*22d0*/  MUFU.EX2 R73, R73 ;  /* 0x0000004900497308 */ /* 0x000ff00000000800 */
[----:B------:R-:W5:Y:S01]  /*22e0*/  MUFU.EX2 R99, R99 ;  /* 0x0000006300637308 */ /* 0x000f620000000800 */
[----:B------:R-:W-:Y:S01]  /*22f0*/  FMUL R41, R40, 1.4426950216293334961 ;  /* 0x3fb8aa3b28297820 */ /* 0x000fe20000400000 */
[--C-:B------:R-:W-:Y:S01]  /*2300*/  FFMA R40, R129, UR5, -R25.reuse ;  /* 0x0000000581287c23 */ /* 0x100fe20008000819 */
[----:B------:R-:W-:Y:S01]  /*2310*/  FMUL R81, R96, 1.4426950216293334961 ;  /* 0x3fb8aa3b60517820 */ /* 0x000fe20000400000 */
[----:B------:R-:W-:-:S02]  /*2320*/  FFMA R108, R108, UR5, -R25 ;  /* 0x000000056c6c7c23 */ /* 0x000fc40008000819 */
[----:B------:R-:W-:Y:S01]  /*2330*/  FMUL R40, R40, 1.4426950216293334961 ;  /* 0x3fb8aa3b28287820 */ /* 0x000fe20000400000 */
[----:B------:R-:W-:Y:S01]  /*2340*/  FFMA R107, R107, UR5, -R89 ;  /* 0x000000056b6b7c23 */ /* 0x000fe20008000859 */
[----:B-1----:R-:W-:Y:S01]  /*2350*/  FADD R68, R60, R61 ;  /* 0x0000003d3c447221 */ /* 0x002fe20000000000 */
[----:B------:R-:W1:Y:S01]  /*2360*/  MUFU.EX2 R81, R81 ;  /* 0x0000005100517308 */ /* 0x000e620000000800 */
[----:B------:R-:W-:Y:S01]  /*2370*/  F2FP.BF16.F32.PACK_AB R60, R61, R60 ;  /* 0x0000003c3d3c723e */ /* 0x000fe200000010ff */
[----:B------:R-:W-:Y:S01]  /*2380*/  FFMA R104, R104, UR5, -R25 ;  /* 0x0000000568687c23 */ /* 0x000fe20008000819 */
[--C-:B------:R-:W-:Y:S01]  /*2390*/  FFMA R98, R98, UR5, -R89.reuse ;  /* 0x0000000562627c23 */ /* 0x100fe20008000859 */
[----:B------:R-:W-:Y:S01]  /*23a0*/  FFMA R106, R106, UR5, -R89 ;  /* 0x000000056a6a7c23 */ /* 0x000fe20008000859 */
[C---:B------:R-:W-:Y:S01]  /*23b0*/  FMUL R84, R97.reuse, R84 ;  /* 0x0000005461547220 */ /* 0x040fe20000400000 */
[----:B------:R-:W-:Y:S01]  /*23c0*/  FMUL R85, R97, R85 ;  /* 0x0000005561557220 */ /* 0x000fe20000400000 */
[----:B----4-:R-:W-:Y:S01]  /*23d0*/  F2FP.BF16.F32.PACK_AB R62, R72, R69 ;  /* 0x00000045483e723e */ /* 0x010fe200000010ff */
[----:B------:R4:W-:Y:S01]  /*23e0*/  MUFU.EX2 R124, R40 ;  /* 0x00000028007c7308 */ /* 0x0009e20000000800 */
[C---:B-----5:R-:W-:Y:S01]  /*23f0*/  FMUL R86, R99.reuse, R86 ;  /* 0x0000005663567220 */ /* 0x060fe20000400000 */
[----:B------:R-:W-:Y:S01]  /*2400*/  FMUL R87, R99, R87 ;  /* 0x0000005763577220 */ /* 0x000fe20000400000 */
[----:B------:R-:W-:-:S02]  /*2410*/  F2FP.BF16.F32.PACK_AB R61, R78, R71 ;  /* 0x000000474e3d723e */ /* 0x000fc400000010ff */
[----:B------:R-:W-:Y:S01]  /*2420*/  F2FP.BF16.F32.PACK_AB R63, R73, R76 ;  /* 0x0000004c493f723e */ /* 0x000fe200000010ff */
[--C-:B------:R-:W-:Y:S01]  /*2430*/  FFMA R117, R117, UR5, -R25.reuse ;  /* 0x0000000575757c23 */ /* 0x100fe20008000819 */
[----:B------:R-:W-:Y:S01]  /*2440*/  FFMA R121, R121, UR5, -R25 ;  /* 0x0000000579797c23 */ /* 0x000fe20008000819 */
[----:B------:R-:W-:Y:S01]  /*2450*/  FMUL R140, R97, R140 ;  /* 0x0000008c618c7220 */ /* 0x000fe20000400000 */
[----:B----4-:R-:W-:Y:S01]  /*2460*/  FMUL R40, R108, 1.4426950216293334961 ;  /* 0x3fb8aa3b6c287820 */ /* 0x010fe20000400000 */
[----:B------:R-:W-:Y:S01]  /*2470*/  FMUL R108, R107, 1.4426950216293334961 ;  /* 0x3fb8aa3b6b6c7820 */ /* 0x000fe20000400000 */
[----:B------:R-:W-:Y:S01]  /*2480*/  FMUL R141, R97, R141 ;  /* 0x0000008d618d7220 */ /* 0x000fe20000400000 */
[C---:B------:R-:W-:Y:S01]  /*2490*/  FMUL R142, R99.reuse, R142 ;  /* 0x0000008e638e7220 */ /* 0x040fe20000400000 */
[----:B------:R-:W-:Y:S01]  /*24a0*/  FMUL R143, R99, R143 ;  /* 0x0000008f638f7220 */ /* 0x000fe20000400000 */
[----:B------:R-:W-:Y:S01]  /*24b0*/  FMUL R104, R104, 1.4426950216293334961 ;  /* 0x3fb8aa3b68687820 */ /* 0x000fe20000400000 */
[----:B------:R-:W-:Y:S01]  /*24c0*/  FMUL R98, R98, 1.4426950216293334961 ;  /* 0x3fb8aa3b62627820 */ /* 0x000fe20000400000 */
[----:B------:R-:W-:Y:S01]  /*24d0*/  FMUL R106, R106, 1.4426950216293334961 ;  /* 0x3fb8aa3b6a6a7820 */ /* 0x000fe20000400000 */
[----:B------:R-:W-:Y:S01]  /*24e0*/  FMUL R39, R117, 1.4426950216293334961 ;  /* 0x3fb8aa3b75277820 */ /* 0x000fe20000400000 */
[----:B------:R-:W-:Y:S01]  /*24f0*/  FMUL R47, R121, 1.4426950216293334961 ;  /* 0x3fb8aa3b792f7820 */ /* 0x000fe20000400000 */
[----:B------:R-:W-:Y:S01]  /*2500*/  FADD R71, R71, R78 ;  /* 0x0000004e47477221 */ /* 0x000fe20000000000 */
[----:B0-----:R-:W-:Y:S01]  /*2510*/  HMMA.16816.F32.BF16 R84, R60, R48, R84 ;  /* 0x000000303c54723c */ /* 0x001fe20000041854 */
[----:B------:R-:W0:Y:S02]  /*2520*/  MUFU.EX2 R159, R104 ;  /* 0x00000068009f7308 */ /* 0x000e240000000800 */
[----:B------:R-:W-:-:S03]  /*2530*/  FADD R76, R76, R71 ;  /* 0x000000474c4c7221 */ /* 0x000fc60000000000 */
[----:B--2---:R-:W-:Y:S01]  /*2540*/  HMMA.16816.F32.BF16 R140, R60, R52, R140 ;  /* 0x000000343c8c723c */ /* 0x004fe2000004188c */
[----:B------:R-:W-:Y:S02]  /*2550*/  FADD R49, R69, R68 ;  /* 0x0000004445317221 */ /* 0x000fe40000000000 */
[----:B------:R-:W2:Y:S02]  /*2560*/  MUFU.EX2 R121, R98 ;  /* 0x0000006200797308 */ /* 0x000ea40000000800 */
[----:B------:R-:W-:-:S06]  /*2570*/  FADD R48, R72, R49 ;  /* 0x0000003148307221 */ /* 0x000fcc0000000000 */
[----:B------:R-:W-:Y:S01]  /*2580*/  MUFU.EX2 R117, R106 ;  /* 0x0000006a00757308 */ /* 0x000fe20000000800 */
[----:B------:R-:W-:-:S07]  /*2590*/  FADD R52, R73, R76 ;  /* 0x0000004c49347221 */ /* 0x000fce0000000000 */
[----:B------:R-:W4:Y:S01]  /*25a0*/  MUFU.EX2 R108, R108 ;  /* 0x0000006c006c7308 */ /* 0x000f220000000800 */
[----:B-1----:R-:W-:Y:S01]  /*25b0*/  F2FP.BF16.F32.PACK_AB R76, R158, R81 ;  /* 0x000000519e4c723e */ /* 0x002fe200000010ff */
[----:B------:R-:W-:Y:S01]  /*25c0*/  FADD R49, R81, R48 ;  /* 0x0000003051317221 */ /* 0x000fe20000000000 */
[----:B------:R-:W1:Y:S01]  /*25d0*/  LDSM.16.M88.4 R72, [R17+UR6] ;  /* 0x000000061148783b */ /* 0x000e620008000200 */
[C---:B------:R-:W-:Y:S01]  /*25e0*/  FMUL R68, R97.reuse, R132 ;  /* 0x0000008461447220 */ /* 0x040fe20000400000 */
[----:B------:R-:W-:Y:S01]  /*25f0*/  FMUL R69, R97, R133 ;  /* 0x0000008561457220 */ /* 0x000fe20000400000 */
[C---:B------:R-:W-:Y:S01]  /*2600*/  FMUL R70, R99.reuse, R134 ;  /* 0x0000008663467220 */ /* 0x040fe20000400000 */
[----:B------:R-:W5:Y:S01]  /*2610*/  LDSM.16.M88.4 R80, [R17+UR6+0x800] ;  /* 0x000800061150783b */ /* 0x000f620008000200 */
[----:B------:R-:W-:Y:S01]  /*2620*/  FMUL R71, R99, R135 ;  /* 0x0000008763477220 */ /* 0x000fe20000400000 */
[----:B------:R-:W-:Y:S01]  /*2630*/  FMUL R152, R97, R152 ;  /* 0x0000009861987220 */ /* 0x000fe20000400000 */
[----:B------:R-:W-:Y:S01]  /*2640*/  FMUL R154, R99, R154 ;  /* 0x0000009a639a7220 */ /* 0x000fe20000400000 */
[----:B------:R-:W-:Y:S01]  /*2650*/  FMUL R153, R97, R153 ;  /* 0x0000009961997220 */ /* 0x000fe20000400000 */
[----:B------:R-:W-:Y:S01]  /*2660*/  FMUL R155, R99, R155 ;  /* 0x0000009b639b7220 */ /* 0x000fe20000400000 */
[----:B------:R-:W-:Y:S01]  /*2670*/  FFMA R160, R160, UR5, -R25 ;  /* 0x00000005a0a07c23 */ /* 0x000fe20008000819 */
[--C-:B------:R-:W-:Y:S01]  /*2680*/  FFMA R162, R162, UR5, -R89.reuse ;  /* 0x00000005a2a27c23 */ /* 0x100fe20008000859 */
[--C-:B------:R-:W-:Y:S01]  /*2690*/  FFMA R163, R163, UR5, -R89.reuse ;  /* 0x00000005a3a37c23 */ /* 0x100fe20008000859 */
[--C-:B------:R-:W-:Y:S01]  /*26a0*/  FFMA R130, R130, UR5, -R89.reuse ;  /* 0x0000000582827c23 */ /* 0x100fe20008000859 */
[----:B------:R-:W-:Y:S01]  /*26b0*/  FFMA R131, R131, UR5, -R89 ;  /* 0x0000000583837c23 */ /* 0x000fe20008000859 */
[----:B------:R-:W-:Y:S01]  /*26c0*/  FFMA R161, R161, UR5, -R25 ;  /* 0x00000005a1a17c23 */ /* 0x000fe20008000819 */
[----:B---3--:R-:W-:Y:S01]  /*26d0*/  HMMA.16816.F32.BF16 R68, R60, R56, R68 ;  /* 0x000000383c44723c */ /* 0x008fe20000041844 */
[----:B0-----:R-:W-:-:S02]  /*26e0*/  F2FP.BF16.F32.PACK_AB R78, R156, R159 ;  /* 0x0000009f9c4e723e */ /* 0x001fc400000010ff */
[----:B--2---:R-:W-:Y:S02]  /*26f0*/  F2FP.BF16.F32.PACK_AB R77, R112, R121 ;  /* 0x00000079704d723e */ /* 0x004fe400000010ff */
[----:B----4-:R-:W-:Y:S01]  /*2700*/  F2FP.BF16.F32.PACK_AB R79, R108, R117 ;  /* 0x000000756c4f723e */ /* 0x010fe200000010ff */
[----:B------:R-:W-:Y:S01]  /*2710*/  HMMA.16816.F32.BF16 R60, R60, R64, R152 ;  /* 0x000000403c3c723c */ /* 0x000fe20000041898 */
[----:B------:R-:W-:Y:S01]  /*2720*/  FMUL R157, R160, 1.4426950216293334961 ;  /* 0x3fb8aa3ba09d7820 */ /* 0x000fe20000400000 */
[----:B------:R-:W-:Y:S01]  /*2730*/  FMUL R107, R162, 1.4426950216293334961 ;  /* 0x3fb8aa3ba26b7820 */ /* 0x000fe20000400000 */
[----:B------:R-:W-:Y:S01]  /*2740*/  FMUL R102, R163, 1.4426950216293334961 ;  /* 0x3fb8aa3ba3667820 */ /* 0x000fe20000400000 */
[----:B------:R-:W-:Y:S01]  /*2750*/  FMUL R103, R130, 1.4426950216293334961 ;  /* 0x3fb8aa3b82677820 */ /* 0x000fe20000400000 */
[----:B------:R-:W-:Y:S01]  /*2760*/  FMUL R98, R131, 1.4426950216293334961 ;  /* 0x3fb8aa3b83627820 */ /* 0x000fe20000400000 */
[----:B------:R-:W-:Y:S01]  /*2770*/  FMUL R161, R161, 1.4426950216293334961 ;  /* 0x3fb8aa3ba1a17820 */ /* 0x000fe20000400000 */
[----:B------:R-:W-:Y:S01]  /*2780*/  FADD R158, R158, R49 ;  /* 0x000000319e9e7221 */ /* 0x000fe20000000000 */
[C---:B------:R-:W-:Y:S01]  /*2790*/  HMMA.16816.F32.BF16 R84, R76.reuse, R50, R84 ;  /* 0x000000324c54723c */ /* 0x040fe20000041854 */
[----:B------:R-:W-:Y:S01]  /*27a0*/  MUFU.EX2 R157, R157 ;  /* 0x0000009d009d7308 */ /* 0x000fe20000000800 */
[----:B------:R-:W-:Y:S01]  /*27b0*/  FADD R121, R121, R52 ;  /* 0x0000003479797221 */ /* 0x000fe20000000000 */
[----:B------:R-:W0:Y:S03]  /*27c0*/  LDSM.16.M88.4 R48, [R17+UR6+0x1000] ;  /* 0x001000061130783b */ /* 0x000e260008000200 */
[C---:B------:R-:W-:Y:S01]  /*27d0*/  HMMA.16816.F32.BF16 R140, R76.reuse, R54, R140 ;  /* 0x000000364c8c723c */ /* 0x040fe2000004188c */
[----:B------:R-:W2:Y:S02]  /*27e0*/  LDSM.16.M88.4 R52, [R17+UR6+0x1800] ;  /* 0x001800061134783b */ /* 0x000ea40008000200 */
[----:B------:R-:W3:Y:S08]  /*27f0*/  MUFU.EX2 R128, R161 ;  /* 0x000000a100807308 */ /* 0x000ef00000000800 */
[----:B------:R4:W-:Y:S01]  /*2800*/  MUFU.EX2 R129, R41 ;  /* 0x0000002900817308 */ /* 0x0009e20000000800 */
[----:B------:R-:W-:Y:S01]  /*2810*/  FFMA R56, R91, UR5, -R89 ;  /* 0x000000055b387c23 */ /* 0x000fe20008000859 */
[--C-:B------:R-:W-:Y:S01]  /*2820*/  FFMA R148, R148, UR5, -R25.reuse ;  /* 0x0000000594947c23 */ /* 0x100fe20008000819 */
[--C-:B------:R-:W-:Y:S01]  /*2830*/  FFMA R113, R113, UR5, -R25.reuse ;  /* 0x0000000571717c23 */ /* 0x100fe20008000819 */
[--C-:B------:R-:W-:Y:S01]  /*2840*/  FFMA R109, R109, UR5, -R25.reuse ;  /* 0x000000056d6d7c23 */ /* 0x100fe20008000819 */
[--C-:B------:R-:W-:Y:S01]  /*2850*/  FFMA R92, R92, UR5, -R25.reuse ;  /* 0x000000055c5c7c23 */ /* 0x100fe20008000819 */
[----:B------:R-:W-:Y:S01]  /*2860*/  FFMA R149, R149, UR5, -R25 ;  /* 0x0000000595957c23 */ /* 0x000fe20008000819 */
[--C-:B------:R-:W-:Y:S01]  /*2870*/  FFMA R150, R150, UR5, -R89.reuse ;  /* 0x0000000596967c23 */ /* 0x100fe20008000859 */
[----:B------:R-:W-:Y:S01]  /*2880*/  MUFU.EX2 R107, R107 ;  /* 0x0000006b006b7308 */ /* 0x000fe20000000800 */
[--C-:B------:R-:W-:Y:S01]  /*2890*/  FFMA R151, R151, UR5, -R89.reuse ;  /* 0x0000000597977c23 */ /* 0x100fe20008000859 */
[--C-:B------:R-:W-:Y:S01]  /*28a0*/  FFMA R114, R114, UR5, -R89.reuse ;  /* 0x0000000572727c23 */ /* 0x100fe20008000859 */
[----:B------:R-:W-:Y:S01]  /*28b0*/  FFMA R115, R115, UR5, -R89 ;  /* 0x0000000573737c23 */ /* 0x000fe20008000859 */
[----:B------:R-:W-:Y:S01]  /*28c0*/  HMMA.16816.F32.BF16 R68, R76, R58, R68 ;  /* 0x0000003a4c44723c */ /* 0x000fe20000041844 */
[----:B------:R-:W-:Y:S01]  /*28d0*/  FFMA R144, R144, UR5, -R25 ;  /* 0x0000000590907c23 */ /* 0x000fe20008000819 */
[----:B------:R-:W-:Y:S01]  /*28e0*/  FFMA R146, R146, UR5, -R89 ;  /* 0x0000000592927c23 */ /* 0x000fe20008000859 */
[----:B------:R-:W-:Y:S01]  /*28f0*/  FFMA R145, R145, UR5, -R25 ;  /* 0x0000000591917c23 */ /* 0x000fe20008000819 */
[----:B------:R-:W1:Y:S01]  /*2900*/  MUFU.EX2 R102, R102 ;  /* 0x0000006600667308 */ /* 0x000e620000000800 */
[--C-:B------:R-:W-:Y:S01]  /*2910*/  FFMA R147, R147, UR5, -R89.reuse ;  /* 0x0000000593937c23 */ /* 0x100fe20008000859 */
[----:B------:R-:W-:Y:S01]  /*2920*/  FFMA R90, R90, UR5, -R89 ;  /* 0x000000055a5a7c23 */ /* 0x000fe20008000859 */
[--C-:B------:R-:W-:Y:S01]  /*2930*/  FFMA R88, R88, UR5, -R25.reuse ;  /* 0x0000000558587c23 */ /* 0x100fe20008000819 */
[----:B------:R-:W-:Y:S01]  /*2940*/  FFMA R116, R116, UR5, -R25 ;  /* 0x0000000574747c23 */ /* 0x000fe20008000819 */
[--C-:B------:R-:W-:Y:S01]  /*2950*/  FFMA R118, R118, UR5, -R89.reuse ;  /* 0x0000000576767c23 */ /* 0x100fe20008000859 */
[----:B------:R-:W-:-:S02]  /*2960*/  FFMA R119, R119, UR5, -R89 ;  /* 0x0000000577777c23 */ /* 0x000fc40008000859 */
[----:B------:R-:W-:Y:S01]  /*2970*/  MUFU.EX2 R37, R37 ;  /* 0x0000002500257308 */ /* 0x000fe20000000800 */
[--C-:B------:R-:W-:Y:S01]  /*2980*/  FFMA R110, R110, UR5, -R89.reuse ;  /* 0x000000056e6e7c23 */ /* 0x100fe20008000859 */
[----:B------:R-:W-:Y:S01]  /*2990*/  FFMA R111, R111, UR5, -R89 ;  /* 0x000000056f6f7c23 */ /* 0x000fe20008000859 */
[----:B------:R-:W-:Y:S01]  /*29a0*/  FFMA R136, R136, UR5, -R25 ;  /* 0x0000000588887c23 */ /* 0x000fe20008000819 */
[----:B------:R-:W-:Y:S01]  /*29b0*/  FFMA R138, R138, UR5, -R89 ;  /* 0x000000058a8a7c23 */ /* 0x000fe20008000859 */
[----:B------:R-:W-:Y:S01]  /*29c0*/  FFMA R137, R137, UR5, -R25 ;  /* 0x0000000589897c23 */ /* 0x000fe20008000819 */
[--C-:B------:R-:W-:Y:S01]  /*29d0*/  FFMA R139, R139, UR5, -R89.reuse ;  /* 0x000000058b8b7c23 */ /* 0x100fe20008000859 */
[----:B------:R-:W-:Y:S01]  /*29e0*/  FFMA R94, R94, UR5, -R89 ;  /* 0x000000055e5e7c23 */ /* 0x000fe20008000859 */
[----:B------:R-:W-:Y:S01]  /*29f0*/  MUFU.EX2 R103, R103 ;  /* 0x0000006700677308 */ /* 0x000fe20000000800 */
[----:B------:R-:W-:Y:S01]  /*2a00*/  FFMA R93, R93, UR5, -R25 ;  /* 0x000000055d5d7c23 */ /* 0x000fe20008000819 */
[----:B------:R-:W-:Y:S01]  /*2a10*/  FFMA R95, R95, UR5, -R89 ;  /* 0x000000055f5f7c23 */ /* 0x000fe20008000859 */
[----:B------:R-:W-:Y:S01]  /*2a20*/  FFMA R120, R120, UR5, -R25 ;  /* 0x0000000578787c23 */ /* 0x000fe20008000819 */
[--C-:B------:R-:W-:Y:S01]  /*2a30*/  FFMA R122, R122, UR5, -R89.reuse ;  /* 0x000000057a7a7c23 */ /* 0x100fe20008000859 */
[----:B------:R-:W-:Y:S01]  /*2a40*/  FFMA R123, R123, UR5, -R89 ;  /* 0x000000057b7b7c23 */ /* 0x000fe20008000859 */
[----:B------:R-:W-:Y:S01]  /*2a50*/  FFMA R164, R164, UR5, -R25 ;  /* 0x00000005a4a47c23 */ /* 0x000fe20008000819 */
[----:B------:R-:W-:Y:S01]  /*2a60*/  FFMA R166, R166, UR5, -R89 ;  /* 0x00000005a6a67c23 */ /* 0x000fe20008000859 */
[----:B------:R-:W5:Y:S01]  /*2a70*/  MUFU.EX2 R98, R98 ;  /* 0x0000006200627308 */ /* 0x000f620000000800 */
[----:B------:R-:W-:Y:S01]  /*2a80*/  FADD R112, R112, R121 ;  /* 0x0000007970707221 */ /* 0x000fe20000000000 */
[----:B------:R-:W-:Y:S01]  /*2a90*/  FADD R159, R159, R158 ;  /* 0x0000009e9f9f7221 */ /* 0x000fe20000000000 */
[----:B------:R-:W-:Y:S01]  /*2aa0*/  FMUL R64, R56, 1.4426950216293334961 ;  /* 0x3fb8aa3b38407820 */ /* 0x000fe20000400000 */
[----:B------:R-:W-:Y:S01]  /*2ab0*/  FMUL R104, R148, 1.4426950216293334961 ;  /* 0x3fb8aa3b94687820 */ /* 0x000fe20000400000 */
[----:B------:R-:W-:Y:S01]  /*2ac0*/  FMUL R100, R113, 1.4426950216293334961 ;  /* 0x3fb8aa3b71647820 */ /* 0x000fe20000400000 */
[----:B----4-:R-:W-:Y:S01]  /*2ad0*/  FMUL R41, R109, 1.4426950216293334961 ;  /* 0x3fb8aa3b6d297820 */ /* 0x010fe20000400000 */
[----:B------:R-:W-:Y:S01]  /*2ae0*/  FMUL R44, R92, 1.4426950216293334961 ;  /* 0x3fb8aa3b5c2c7820 */ /* 0x000fe20000400000 */
[----:B---3--:R-:W-:Y:S01]  /*2af0*/  F2FP.BF16.F32.PACK_AB R56, R128, R157 ;  /* 0x0000009d8038723e */ /* 0x008fe200000010ff */
[----:B------:R-:W-:Y:S01]  /*2b00*/  HMMA.16816.F32.BF16 R60, R76, R66, R60 ;  /* 0x000000424c3c723c */ /* 0x000fe2000004183c */
[----:B-1----:R-:W-:Y:S01]  /*2b10*/  F2FP.BF16.F32.PACK_AB R57, R102, R107 ;  /* 0x0000006b6639723e */ /* 0x002fe200000010ff */
[----:B------:R-:W-:Y:S01]  /*2b20*/  FMUL R125, R149, 1.4426950216293334961 ;  /* 0x3fb8aa3b957d7820 */ /* 0x000fe20000400000 */
[----:B------:R-:W-:Y:S01]  /*2b30*/  F2FP.BF16.F32.PACK_AB R58, R124, R129 ;  /* 0x000000817c3a723e */ /* 0x000fe200000010ff */
[----:B------:R-:W-:Y:S01]  /*2b40*/  FMUL R92, R150, 1.4426950216293334961 ;  /* 0x3fb8aa3b965c7820 */ /* 0x000fe20000400000 */
[----:B------:R-:W-:Y:S01]  /*2b50*/  FMUL R113, R151, 1.4426950216293334961 ;  /* 0x3fb8aa3b97717820 */ /* 0x000fe20000400000 */
[----:B------:R-:W-:Y:S01]  /*2b60*/  FMUL R106, R114, 1.4426950216293334961 ;  /* 0x3fb8aa3b726a7820 */ /* 0x000fe20000400000 */
[----:B------:R-:W-:Y:S01]  /*2b70*/  FMUL R109, R115, 1.4426950216293334961 ;  /* 0x3fb8aa3b736d7820 */ /* 0x000fe20000400000 */
[----:B-----5:R-:W-:Y:S01]  /*2b80*/  F2FP.BF16.F32.PACK_AB R59, R98, R103 ;  /* 0x00000067623b723e */ /* 0x020fe200000010ff */
[----:B------:R-:W-:Y:S01]  /*2b90*/  FADD R117, R117, R112 ;  /* 0x0000007075757221 */ /* 0x000fe20000000000 */
[----:B------:R-:W-:Y:S01]  /*2ba0*/  FADD R156, R156, R159 ;  /* 0x0000009f9c9c7221 */ /* 0x000fe20000000000 */
[----:B------:R-:W-:Y:S01]  /*2bb0*/  MUFU.EX2 R104, R104 ;  /* 0x0000006800687308 */ /* 0x000fe20000000800 */
[----:B------:R-:W-:Y:S01]  /*2bc0*/  FFMA R165, R165, UR5, -R25 ;  /* 0x00000005a5a57c23 */ /* 0x000fe20008000819 */
[----:B------:R-:W-:Y:S01]  /*2bd0*/  FADD R108, R108, R117 ;  /* 0x000000756c6c7221 */ /* 0x000fe20000000000 */
[----:B------:R-:W-:Y:S01]  /*2be0*/  FADD R65, R157, R156 ;  /* 0x0000009c9d417221 */ /* 0x000fe20000000000 */
[C---:B------:R-:W-:Y:S01]  /*2bf0*/  HMMA.16816.F32.BF16 R84, R56.reuse, R72, R84 ;  /* 0x000000483854723c */ /* 0x040fe20000041854 */
[----:B------:R-:W-:Y:S01]  /*2c00*/  FFMA R167, R167, UR5, -R89 ;  /* 0x00000005a7a77c23 */ /* 0x000fe20008000859 */
[----:B------:R-:W-:Y:S01]  /*2c10*/  FADD R115, R107, R108 ;  /* 0x0000006c6b737221 */ /* 0x000fe20000000000 */
[----:B------:R-:W-:Y:S01]  /*2c20*/  LDSM.16.M88.4 R132, [R17+UR6+0x1080] ;  /* 0x001080061184783b */ /* 0x000fe20008000200 */
[----:B------:R-:W1:Y:S02]  /*2c30*/  MUFU.EX2 R125, R125 ;  /* 0x0000007d007d7308 */ /* 0x000e640000000800 */
[----:B------:R-:W-:Y:S01]  /*2c40*/  HMMA.16816.F32.BF16 R140, R56, R80, R140 ;  /* 0x00000050388c723c */ /* 0x000fe2000004188c */
[----:B------:R-:W-:Y:S01]  /*2c50*/  FADD R128, R128, R65 ;  /* 0x0000004180807221 */ /* 0x000fe20000000000 */
[----:B------:R-:W-:Y:S04]  /*2c60*/  LDSM.16.M88.4 R152, [R17+UR6+0x1880] ;  /* 0x001880061198783b */ /* 0x000fe80008000200 */
[----:B------:R-:W-:Y:S01]  /*2c70*/  MUFU.EX2 R105, R105 ;  /* 0x0000006900697308 */ /* 0x000fe20000000800 */
[----:B------:R-:W-:-:S07]  /*2c80*/  FADD R66, R102, R115 ;  /* 0x0000007366427221 */ /* 0x000fce0000000000 */
[----:B------:R-:W-:Y:S08]  /*2c90*/  MUFU.EX2 R100, R100 ;  /* 0x0000006400647308 */ /* 0x000ff00000000800 */
[----:B------:R-:W-:Y:S08]  /*2ca0*/  MUFU.EX2 R92, R92 ;  /* 0x0000005c005c7308 */ /* 0x000ff00000000800 */
[----:B------:R-:W3:Y:S08]  /*2cb0*/  MUFU.EX2 R113, R113 ;  /* 0x0000007100717308 */ /* 0x000ef00000000800 */
[----:B------:R-:W-:Y:S08]  /*2cc0*/  MUFU.EX2 R106, R106 ;  /* 0x0000006a006a7308 */ /* 0x000ff00000000800 */
[----:B------:R-:W4:Y:S01]  /*2cd0*/  MUFU.EX2 R109, R109 ;  /* 0x0000006d006d7308 */ /* 0x000f220000000800 */
[----:B------:R-:W-:Y:S01]  /*2ce0*/  FADD R129, R129, R128 ;  /* 0x0000008081817221 */ /* 0x000fe20000000000 */
[----:B------:R-:W-:Y:S01]  /*2cf0*/  FMUL R96, R144, 1.4426950216293334961 ;  /* 0x3fb8aa3b90607820 */ /* 0x000fe20000400000 */
[----:B------:R-:W-:Y:S01]  /*2d00*/  FADD R65, R103, R66 ;  /* 0x0000004267417221 */ /* 0x000fe20000000000 */
[----:B------:R-:W-:Y:S01]  /*2d10*/  FMUL R114, R146, 1.4426950216293334961 ;  /* 0x3fb8aa3b92727820 */ /* 0x000fe20000400000 */
[----:B------:R-:W-:Y:S01]  /*2d20*/  FADD R129, R124, R129 ;  /* 0x000000817c817221 */ /* 0x000fe20000000000 */
[----:B------:R-:W-:Y:S01]  /*2d30*/  FMUL R101, R145, 1.4426950216293334961 ;  /* 0x3fb8aa3b91657820 */ /* 0x000fe20000400000 */
[----:B------:R-:W-:Y:S01]  /*2d40*/  FADD R65, R98, R65 ;  /* 0x0000004162417221 */ /* 0x000fe20000000000 */
[----:B------:R-:W5:Y:S01]  /*2d50*/  MUFU.EX2 R96, R96 ;  /* 0x0000006000607308 */ /* 0x000f620000000800 */
[----:B------:R-:W-:Y:S01]  /*2d60*/  FMUL R91, R147, 1.4426950216293334961 ;  /* 0x3fb8aa3b935b7820 */ /* 0x000fe20000400000 */
[----:B0-----:R-:W-:Y:S01]  /*2d70*/  HMMA.16816.F32.BF16 R68, R56, R48, R68 ;  /* 0x000000303844723c */ /* 0x001fe20000041844 */
[----:B-1----:R-:W-:Y:S01]  /*2d80*/  F2FP.BF16.F32.PACK_AB R76, R125, R104 ;  /* 0x000000687d4c723e */ /* 0x002fe200000010ff */
[----:B------:R-:W-:Y:S01]  /*2d90*/  FMUL R90, R90, 1.4426950216293334961 ;  /* 0x3fb8aa3b5a5a7820 */ /* 0x000fe20000400000 */
[----:B---3--:R-:W-:-:S03]  /*2da0*/  F2FP.BF16.F32.PACK_AB R77, R113, R92 ;  /* 0x0000005c714d723e */ /* 0x008fc600000010ff */
[----:B------:R0:W-:Y:S01]  /*2db0*/  MUFU.EX2 R107, R64 ;  /* 0x00000040006b7308 */ /* 0x0001e20000000800 */
[----:B--2---:R-:W-:Y:S01]  /*2dc0*/  HMMA.16816.F32.BF16 R60, R56, R52, R60 ;  /* 0x00000034383c723c */ /* 0x004fe2000004183c */
[----:B------:R-:W-:Y:S01]  /*2dd0*/  F2FP.BF16.F32.PACK_AB R78, R100, R105 ;  /* 0x00000069644e723e */ /* 0x000fe200000010ff */
[----:B------:R-:W-:Y:S01]  /*2de0*/  FADD R72, R92, R65 ;  /* 0x000000415c487221 */ /* 0x000fe20000000000 */
[----:B----4-:R-:W-:Y:S01]  /*2df0*/  F2FP.BF16.F32.PACK_AB R79, R109, R106 ;  /* 0x0000006a6d4f723e */ /* 0x010fe200000010ff */
[----:B------:R-:W-:Y:S01]  /*2e00*/  FMUL R88, R88, 1.4426950216293334961 ;  /* 0x3fb8aa3b58587820 */ /* 0x000fe20000400000 */
[----:B------:R-:W-:Y:S02]  /*2e10*/  FMUL R38, R116, 1.4426950216293334961 ;  /* 0x3fb8aa3b74267820 */ /* 0x000fe40000400000 */
[----:B------:R-:W1:Y:S01]  /*2e20*/  MUFU.EX2 R114, R114 ;  /* 0x0000007200727308 */ /* 0x000e620000000800 */
[----:B0-----:R-:W-:Y:S01]  /*2e30*/  FADD R64, R104, R129 ;  /* 0x0000008168407221 */ /* 0x001fe20000000000 */
[----:B------:R-:W-:Y:S01]  /*2e40*/  FADD R49, R113, R72 ;  /* 0x0000004871317221 */ /* 0x000fe20000000000 */
[----:B------:R-:W-:Y:S02]  /*2e50*/  LDSM.16.M88.4 R56, [R19+UR6+0x880] ;  /* 0x000880061338783b */ /* 0x000fe40008000200 */
[----:B------:R-:W-:-:S03]  /*2e60*/  FADD R48, R125, R64 ;  /* 0x000000407d307221 */ /* 0x000fc60000000000 */
[----:B------:R-:W0:Y:S01]  /*2e70*/  MUFU.EX2 R101, R101 ;  /* 0x0000006500657308 */ /* 0x000e220000000800 */
[----:B------:R-:W-:Y:S01]  /*2e80*/  FADD R105, R105, R48 ;  /* 0x0000003069697221 */ /* 0x000fe20000000000 */
[C---:B------:R-:W-:Y:S01]  /*2e90*/  HMMA.16816.F32.BF16 R84, R76.reuse, R74, R84 ;  /* 0x0000004a4c54723c */ /* 0x040fe20000041854 */
[----:B------:R-:W2:Y:S05]  /*2ea0*/  LDSM.16.M88.4 R64, [R19+UR6+0x80] ;  /* 0x000080061340783b */ /* 0x000eaa0008000200 */
[----:B------:R-:W3:Y:S01]  /*2eb0*/  MUFU.EX2 R91, R91 ;  /* 0x0000005b005b7308 */ /* 0x000ee20000000800 */
[----:B------:R-:W-:Y:S01]  /*2ec0*/  HMMA.16816.F32.BF16 R140, R76, R82, R140 ;  /* 0x000000524c8c723c */ /* 0x000fe2000004188c */
[----:B------:R-:W4:Y:S01]  /*2ed0*/  LDSM.16.M88.4 R72, [R19+UR6+0x1080] ;  /* 0x001080061348783b */ /* 0x000f220008000200 */
[----:B------:R-:W-:Y:S01]  /*2ee0*/  FADD R106, R106, R49 ;  /* 0x000000316a6a7221 */ /* 0x000fe20000000000 */
[----:B------:R-:W-:-:S02]  /*2ef0*/  FMUL R102, R118, 1.4426950216293334961 ;  /* 0x3fb8aa3b76667820 */ /* 0x000fc40000400000 */
[----:B------:R-:W4:Y:S02]  /*2f00*/  LDSM.16.M88.4 R80, [R19+UR6+0x1880] ;  /* 0x001880061350783b */ /* 0x000f240008000200 */
[----:B------:R-:W3:Y:S01]  /*2f10*/  MUFU.EX2 R36, R88 ;  /* 0x0000005800247308 */ /* 0x000ee20000000800 */
[----:B------:R-:W-:Y:S01]  /*2f20*/  FADD R105, R100, R105 ;  /* 0x0000006964697221 */ /* 0x000fe20000000000 */
[----:B------:R-:W-:-:S06]  /*2f30*/  FADD R109, R109, R106 ;  /* 0x0000006a6d6d7221 */ /* 0x000fcc0000000000 */
[----:B------:R-:W2:Y:S01]  /*2f40*/  MUFU.EX2 R90, R90 ;  /* 0x0000005a005a7308 */ /* 0x000ea20000000800 */
[----:B------:R-:W-:Y:S01]  /*2f50*/  FMUL R103, R119, 1.4426950216293334961 ;  /* 0x3fb8aa3b77677820 */ /* 0x000fe20000400000 */
[----:B-----5:R-:W-:Y:S01]  /*2f60*/  FADD R48, R96, R105 ;  /* 0x0000006960307221 */ /* 0x020fe20000000000 */
[----:B-1----:R-:W-:Y:S01]  /*2f70*/  FADD R52, R114, R109 ;  /* 0x0000006d72347221 */ /* 0x002fe20000000000 */
[----:B------:R-:W-:-:S04]  /*2f80*/  FMUL R110, R110, 1.4426950216293334961 ;  /* 0x3fb8aa3b6e6e7820 */ /* 0x000fc80000400000 */
[----:B------:R-:W1:Y:S01]  /*2f90*/  MUFU.EX2 R38, R38 ;  /* 0x0000002600267308 */ /* 0x000e620000000800 */
[C---:B0-----:R-:W-:Y:S01]  /*2fa0*/  FADD R53, R101.reuse, R48 ;  /* 0x0000003065357221 */ /* 0x041fe20000000000 */
[----:B------:R-:W-:Y:S01]  /*2fb0*/  F2FP.BF16.F32.PACK_AB R48, R101, R96 ;  /* 0x000000606530723e */ /* 0x000fe200000010ff */
[----:B------:R-:W-:-:S05]  /*2fc0*/  FMUL R111, R111, 1.4426950216293334961 ;  /* 0x3fb8aa3b6f6f7820 */ /* 0x000fca0000400000 */
[----:B------:R-:W0:Y:S01]  /*2fd0*/  MUFU.EX2 R102, R102 ;  /* 0x0000006600667308 */ /* 0x000e220000000800 */
[----:B---3--:R-:W-:Y:S01]  /*2fe0*/  FADD R101, R91, R52 ;  /* 0x000000345b657221 */ /* 0x008fe20000000000 */
[----:B------:R-:W-:Y:S01]  /*2ff0*/  HMMA.16816.F32.BF16 R68, R76, R50, R68 ;  /* 0x000000324c44723c */ /* 0x000fe20000041844 */
[----:B------:R-:W-:-:S05]  /*3000*/  FADD R52, R36, R53 ;  /* 0x0000003524347221 */ /* 0x000fca0000000000 */
[----:B------:R-:W3:Y:S01]  /*3010*/  MUFU.EX2 R39, R39 ;  /* 0x0000002700277308 */ /* 0x000ee20000000800 */
[----:B--2---:R-:W-:Y:S01]  /*3020*/  F2FP.BF16.F32.PACK_AB R51, R107, R90 ;  /* 0x0000005a6b33723e */ /* 0x004fe200000010ff */
[----:B------:R-:W-:Y:S01]  /*3030*/  HMMA.16816.F32.BF16 R60, R76, R54, R60 ;  /* 0x000000364c3c723c */ /* 0x000fe2000004183c */
[----:B------:R-:W-:-:S05]  /*3040*/  FADD R90, R90, R101 ;  /* 0x000000655a5a7221 */ /* 0x000fca0000000000 */
[----:B------:R-:W2:Y:S01]  /*3050*/  MUFU.EX2 R103, R103 ;  /* 0x0000006700677308 */ /* 0x000ea20000000800 */
[----:B------:R-:W-:Y:S01]  /*3060*/  FMUL R42, R136, 1.4426950216293334961 ;  /* 0x3fb8aa3b882a7820 */ /* 0x000fe20000400000 */
[----:B------:R-:W-:Y:S01]  /*3070*/  FMUL R92, R138, 1.4426950216293334961 ;  /* 0x3fb8aa3b8a5c7820 */ /* 0x000fe20000400000 */
[C---:B------:R-:W-:Y:S01]  /*3080*/  F2FP.BF16.F32.PACK_AB R50, R37.reuse, R36 ;  /* 0x000000242532723e */ /* 0x040fe200000010ff */
[----:B------:R-:W-:-:S04]  /*3090*/  FADD R37, R37, R52 ;  /* 0x0000003425257221 */ /* 0x000fc80000000000 */
[----:B------:R-:W5:Y:S01]  /*30a0*/  MUFU.EX2 R40, R40 ;  /* 0x0000002800287308 */ /* 0x000f620000000800 */
[----:B------:R-:W-:-:S07]  /*30b0*/  FADD R107, R107, R90 ;  /* 0x0000005a6b6b7221 */ /* 0x000fce0000000000 */
[----:B------:R-:W4:Y:S01]  /*30c0*/  MUFU.EX2 R41, R41 ;  /* 0x0000002900297308 */ /* 0x000f220000000800 */
[----:B------:R-:W-:-:S07]  /*30d0*/  FMUL R43, R137, 1.4426950216293334961 ;  /* 0x3fb8aa3b892b7820 */ /* 0x000fce0000400000 */
[----:B------:R-:W4:Y:S01]  /*30e0*/  MUFU.EX2 R110, R110 ;  /* 0x0000006e006e7308 */ /* 0x000f220000000800 */
[----:B-1----:R-:W-:Y:S01]  /*30f0*/  FADD R36, R38, R37 ;  /* 0x0000002526247221 */ /* 0x002fe20000000000 */
[----:B------:R-:W-:-:S06]  /*3100*/  FMUL R139, R139, 1.4426950216293334961 ;  /* 0x3fb8aa3b8b8b7820 */ /* 0x000fcc0000400000 */
[----:B------:R-:W1:Y:S01]  /*3110*/  MUFU.EX2 R111, R111 ;  /* 0x0000006f006f7308 */ /* 0x000e620000000800 */
[----:B0-----:R-:W-:Y:S01]  /*3120*/  FADD R52, R102, R107 ;  /* 0x0000006b66347221 */ /* 0x001fe20000000000 */
[----:B------:R-:W-:Y:S01]  /*3130*/  FMUL R94, R94, 1.4426950216293334961 ;  /* 0x3fb8aa3b5e5e7820 */ /* 0x000fe20000400000 */
[----:B------:R-:W-:Y:S01]  /*3140*/  F2FP.BF16.F32.PACK_AB R49, R91, R114 ;  /* 0x000000725b31723e */ /* 0x000fe200000010ff */
[----:B---3--:R-:W-:-:S04]  /*3150*/  FADD R53, R39, R36 ;  /* 0x0000002427357221 */ /* 0x008fc80000000000 */
[----:B------:R-:W0:Y:S01]  /*3160*/  MUFU.EX2 R42, R42 ;  /* 0x0000002a002a7308 */ /* 0x000e220000000800 */
[----:B------:R-:W-:Y:S01]  /*3170*/  F2FP.BF16.F32.PACK_AB R36, R39, R38 ;  /* 0x000000262724723e */ /* 0x000fe200000010ff */
[----:B--2---:R-:W-:-:S06]  /*3180*/  FADD R39, R103, R52 ;  /* 0x0000003467277221 */ /* 0x004fcc0000000000 */
[----:B------:R-:W-:Y:S01]  /*3190*/  MUFU.EX2 R92, R92 ;  /* 0x0000005c005c7308 */ /* 0x000fe20000000800 */
[----:B------:R-:W-:Y:S01]  /*31a0*/  FMUL R45, R93, 1.4426950216293334961 ;  /* 0x3fb8aa3b5d2d7820 */ /* 0x000fe20000400000 */
[----:B------:R-:W-:Y:S01]  /*31b0*/  FMUL R95, R95, 1.4426950216293334961 ;  /* 0x3fb8aa3b5f5f7820 */ /* 0x000fe20000400000 */
[----:B-----5:R-:W-:Y:S01]  /*31c0*/  FADD R52, R40, R53 ;  /* 0x0000003528347221 */ /* 0x020fe20000000000 */
[----:B----4-:R-:W-:-:S04]  /*31d0*/  F2FP.BF16.F32.PACK_AB R38, R41, R40 ;  /* 0x000000282926723e */ /* 0x010fc800000010ff */
[----:B------:R-:W2:Y:S01]  /*31e0*/  MUFU.EX2 R43, R43 ;  /* 0x0000002b002b7308 */ /* 0x000ea20000000800 */
[----:B------:R-:W-:Y:S01]  /*31f0*/  FADD R40, R110, R39 ;  /* 0x000000276e287221 */ /* 0x000fe20000000000 */
[----:B------:R-:W-:-:S06]  /*3200*/  FMUL R46, R120, 1.4426950216293334961 ;  /* 0x3fb8aa3b782e7820 */ /* 0x000fcc0000400000 */
[----:B------:R-:W3:Y:S01]  /*3210*/  MUFU.EX2 R91, R139 ;  /* 0x0000008b005b7308 */ /* 0x000ee20000000800 */
[----:B------:R-:W-:Y:S01]  /*3220*/  FMUL R122, R122, 1.4426950216293334961 ;  /* 0x3fb8aa3b7a7a7820 */ /* 0x000fe20000400000 */
[----:B-1----:R-:W-:Y:S01]  /*3230*/  F2FP.BF16.F32.PACK_AB R39, R111, R110 ;  /* 0x0000006e6f27723e */ /* 0x002fe200000010ff */
[----:B------:R-:W-:-:S05]  /*3240*/  FADD R41, R41, R52 ;  /* 0x0000003429297221 */ /* 0x000fca0000000000 */
[----:B------:R-:W1:Y:S01]  /*3250*/  MUFU.EX2 R44, R44 ;  /* 0x0000002c002c7308 */ /* 0x000e620000000800 */
[----:B------:R-:W-:Y:S01]  /*3260*/  FADD R111, R111, R40 ;  /* 0x000000286f6f7221 */ /* 0x000fe20000000000 */
[----:B------:R-:W-:-:S06]  /*3270*/  FMUL R123, R123, 1.4426950216293334961 ;  /* 0x3fb8aa3b7b7b7820 */ /* 0x000fcc0000400000 */
[----:B------:R-:W4:Y:S01]  /*3280*/  MUFU.EX2 R94, R94 ;  /* 0x0000005e005e7308 */ /* 0x000f220000000800 */
[----:B------:R-:W-:Y:S01]  /*3290*/  HMMA.16816.F32.BF16 R84, R48, R64, R84 ;  /* 0x000000403054723c */ /* 0x000fe20000041854 */
[----:B0-----:R-:W-:Y:S01]  /*32a0*/  FADD R40, R42, R41 ;  /* 0x000000292a287221 */ /* 0x001fe20000000000 */
[----:B------:R-:W-:Y:S01]  /*32b0*/  FMUL R88, R164, 1.4426950216293334961 ;  /* 0x3fb8aa3ba4587820 */ /* 0x000fe20000400000 */
[----:B------:R-:W-:-:S03]  /*32c0*/  FMUL R166, R166, 1.4426950216293334961 ;  /* 0x3fb8aa3ba6a67820 */ /* 0x000fc60000400000 */
[C---:B------:R-:W-:Y:S01]  /*32d0*/  HMMA.16816.F32.BF16 R140, R48.reuse, R56, R140 ;  /* 0x00000038308c723c */ /* 0x040fe2000004188c */
[----:B------:R-:W0:Y:S08]  /*32e0*/  MUFU.EX2 R45, R45 ;  /* 0x0000002d002d7308 */ /* 0x000e300000000800 */
[----:B------:R-:W5:Y:S01]  /*32f0*/  MUFU.EX2 R95, R95 ;  /* 0x0000005f005f7308 */ /* 0x000f620000000800 */
[----:B------:R-:W-:Y:S01]  /*3300*/  HMMA.16816.F32.BF16 R68, R48, R72, R68 ;  /* 0x000000483044723c */ /* 0x000fe20000041844 */
[----:B--2---:R-:W-:-:S05]  /*3310*/  FADD R41, R43, R40 ;  /* 0x000000282b297221 */ /* 0x004fca0000000000 */
[----:B------:R-:W-:Y:S01]  /*3320*/  HMMA.16816.F32.BF16 R60, R48, R80, R60 ;  /* 0x00000050303c723c */ /* 0x000fe2000004183c */
[----:B------:R-:W2:Y:S01]  /*3330*/  MUFU.EX2 R46, R46 ;  /* 0x0000002e002e7308 */ /* 0x000ea20000000800 */
[----:B------:R-:W-:Y:S01]  /*3340*/  FMUL R93, R165, 1.4426950216293334961 ;  /* 0x3fb8aa3ba55d7820 */ /* 0x000fe20000400000 */
[----:B------:R-:W-:Y:S01]  /*3350*/  FMUL R167, R167, 1.4426950216293334961 ;  /* 0x3fb8aa3ba7a77820 */ /* 0x000fe20000400000 */
[----:B------:R-:W-:Y:S03]  /*3360*/  LDSM.16.M88.4 R52, [R17+UR6+0x80] ;  /* 0x000080061134783b */ /* 0x000fe60008000200 */
[----:B------:R-:W-:Y:S02]  /*3370*/  FADD R48, R92, R111 ;  /* 0x0000006f5c307221 */ /* 0x000fe40000000000 */
[----:B------:R-:W2:Y:S02]  /*3380*/  MUFU.EX2 R122, R122 ;  /* 0x0000007a007a7308 */ /* 0x000ea40000000800 */
[----:B---3--:R-:W-:Y:S01]  /*3390*/  FADD R57, R91, R48 ;  /* 0x000000305b397221 */ /* 0x008fe20000000000 */
[----:B-1----:R-:W-:Y:S01]  /*33a0*/  FADD R40, R44, R41 ;  /* 0x000000292c287221 */ /* 0x002fe20000000000 */
[----:B------:R-:W-:Y:S04]  /*33b0*/  LDSM.16.M88.4 R48, [R17+UR6+0x880] ;  /* 0x000880061130783b */ /* 0x000fe80008000200 */
[----:B------:R-:W1:Y:S01]  /*33c0*/  MUFU.EX2 R47, R47 ;  /* 0x0000002f002f7308 */ /* 0x000e620000000800 */
[----:B----4-:R-:W-:-:S07]  /*33d0*/  FADD R56, R94, R57 ;  /* 0x000000395e387221 */ /* 0x010fce0000000000 */
[----:B------:R-:W3:Y:S01]  /*33e0*/  MUFU.EX2 R123, R123 ;  /* 0x0000007b007b7308 */ /* 0x000ee20000000800 */
[----:B0-----:R-:W-:Y:S01]  /*33f0*/  FADD R41, R45, R40 ;  /* 0x000000282d297221 */ /* 0x001fe20000000000 */
[----:B-----5:R-:W-:-:S06]  /*3400*/  FADD R57, R95, R56 ;  /* 0x000000385f397221 */ /* 0x020fcc0000000000 */
[----:B------:R-:W0:Y:S08]  /*3410*/  MUFU.EX2 R88, R88 ;  /* 0x0000005800587308 */ /* 0x000e300000000800 */
[----:B------:R-:W4:Y:S01]  /*3420*/  MUFU.EX2 R166, R166 ;  /* 0x000000a600a67308 */ /* 0x000f220000000800 */
[----:B--2---:R-:W-:Y:S01]  /*3430*/  FADD R40, R46, R41 ;  /* 0x000000292e287221 */ /* 0x004fe20000000000 */
[----:B------:R-:W-:-:S06]  /*3440*/  FADD R56, R122, R57 ;  /* 0x000000397a387221 */ /* 0x000fcc0000000000 */
[----:B------:R-:W2:Y:S08]  /*3450*/  MUFU.EX2 R93, R93 ;  /* 0x0000005d005d7308 */ /* 0x000eb00000000800 */
[----:B------:R-:W5:Y:S01]  /*3460*/  MUFU.EX2 R167, R167 ;  /* 0x000000a700a77308 */ /* 0x000f620000000800 */
[----:B-1----:R-:W-:Y:S01]  /*3470*/  FADD R41, R47, R40 ;  /* 0x000000282f297221 */ /* 0x002fe20000000000 */
[----:B---3--:R-:W-:-:S03]  /*3480*/  FADD R57, R123, R56 ;  /* 0x000000387b397221 */ /* 0x008fc60000000000 */
[----:B0-----:R-:W-:Y:S01]  /*3490*/  FADD R40, R88, R41 ;  /* 0x0000002958287221 */ /* 0x001fe20000000000 */
[----:B----4-:R-:W-:-:S03]  /*34a0*/  FADD R56, R166, R57 ;  /* 0x00000039a6387221 */ /* 0x010fc60000000000 */
[----:B--2---:R-:W-:Y:S01]  /*34b0*/  FADD R40, R93, R40 ;  /* 0x000000285d287221 */ /* 0x004fe20000000000 */
[----:B------:R-:W-:Y:S01]  /*34c0*/  F2FP.BF16.F32.PACK_AB R37, R103, R102 ;  /* 0x000000666725723e */ /* 0x000fe200000010ff */
[----:B-----5:R-:W-:-:S03]  /*34d0*/  FADD R56, R167, R56 ;  /* 0x00000038a7387221 */ /* 0x020fc60000000000 */
[----:B------:R-:W0:Y:S04]  /*34e0*/  SHFL.BFLY PT, R41, R40, 0x2, 0x1f ;  /* 0x0c401f0028297f89 */ /* 0x000e2800000e0000 */
[----:B------:R-:W1:Y:S01]  /*34f0*/  SHFL.BFLY PT, R57, R56, 0x2, 0x1f ;  /* 0x0c401f0038397f89 */ /* 0x000e6200000e0000 */
[C---:B------:R-:W-:Y:S06]  /*3500*/  HMMA.16816.F32.BF16 R84, R36.reuse, R66, R84 ;  /* 0x000000422454723c */ /* 0x040fec0000041854 */
[C---:B------:R-:W-:Y:S06]  /*3510*/  HMMA.16816.F32.BF16 R140, R36.reuse, R58, R140 ;  /* 0x0000003a248c723c */ /* 0x040fec000004188c */
[C---:B------:R-:W-:Y:S06]  /*3520*/  HMMA.16816.F32.BF16 R68, R36.reuse, R74, R68 ;  /* 0x0000004a2444723c */ /* 0x040fec0000041844 */
[----:B------:R-:W-:Y:S01]  /*3530*/  HMMA.16816.F32.BF16 R60, R36, R82, R60 ;  /* 0x00000052243c723c */ /* 0x000fe2000004183c */
[----:B0-----:R-:W-:Y:S01]  /*3540*/  FADD R41, R40, R41 ;  /* 0x0000002928297221 */ /* 0x001fe20000000000 */
[----:B-1----:R-:W-:-:S05]  /*3550*/  FADD R57, R56, R57 ;  /* 0x0000003938397221 */ /* 0x002fca0000000000 */
[----:B------:R-:W-:Y:S02]  /*3560*/  F2FP.BF16.F32.PACK_AB R36, R43, R42 ;  /* 0x0000002a2b24723e */ /* 0x000fe400000010ff */
[----:B------:R-:W-:Y:S02]  /*3570*/  F2FP.BF16.F32.PACK_AB R37, R91, R92 ;  /* 0x0000005c5b25723e */ /* 0x000fe400000010ff */
[----:B------:R-:W-:Y:S02]  /*3580*/  F2FP.BF16.F32.PACK_AB R38, R45, R44 ;  /* 0x0000002c2d26723e */ /* 0x000fe400000010ff */
[----:B------:R-:W-:Y:S01]  /*3590*/  F2FP.BF16.F32.PACK_AB R39, R95, R94 ;  /* 0x0000005e5f27723e */ /* 0x000fe200000010ff */
[----:B------:R-:W0:Y:S04]  /*35a0*/  SHFL.BFLY PT, R40, R41, 0x1, 0x1f ;  /* 0x0c201f0029287f89 */ /* 0x000e2800000e0000 */
[----:B------:R-:W1:Y:S02]  /*35b0*/  SHFL.BFLY PT, R42, R57, 0x1, 0x1f ;  /* 0x0c201f00392a7f89 */ /* 0x000e6400000e0000 */
[C---:B------:R-:W-:Y:S06]  /*35c0*/  HMMA.16816.F32.BF16 R84, R36.reuse, R52, R84 ;  /* 0x000000342454723c */ /* 0x040fec0000041854 */
[C---:B------:R-:W-:Y:S06]  /*35d0*/  HMMA.16816.F32.BF16 R140, R36.reuse, R48, R140 ;  /* 0x00000030248c723c */ /* 0x040fec000004188c */
[C---:B------:R-:W-:Y:S06]  /*35e0*/  HMMA.16816.F32.BF16 R68, R36.reuse, R132, R68 ;  /* 0x000000842444723c */ /* 0x040fec0000041844 */
[----:B------:R-:W-:Y:S01]  /*35f0*/  HMMA.16816.F32.BF16 R60, R36, R152, R60 ;  /* 0x00000098243c723c */ /* 0x000fe2000004183c */
[----:B------:R-:W-:-:S06]  /*3600*/  UIADD3 UR4, UR4, 0x80, URZ ;  /* 0x0000008004047890 */ /* 0x000fcc000fffe03f */
[----:B------:R-:W-:Y:S02]  /*3610*/  ISETP.LE.AND P0, PT, R8, UR4, PT ;  /* 0x0000000408007c0c */ /* 0x000fe4000bf03270 */
[----:B------:R-:W-:Y:S02]  /*3620*/  F2FP.BF16.F32.PACK_AB R36, R47, R46 ;  /* 0x0000002e2f24723e */ /* 0x000fe400000010ff */
[----:B------:R-:W-:Y:S02]  /*3630*/  F2FP.BF16.F32.PACK_AB R37, R123, R122 ;  /* 0x0000007a7b25723e */ /* 0x000fe400000010ff */
[----:B------:R-:W-:Y:S02]  /*3640*/  F2FP.BF16.F32.PACK_AB R38, R93, R88 ;  /* 0x000000585d26723e */ /* 0x000fe400000010ff */
[----:B------:R-:W-:Y:S01]  /*3650*/  F2FP.BF16.F32.PACK_AB R39, R167, R166 ;  /* 0x000000a6a727723e */ /* 0x000fe200000010ff */
[----:B0-----:R-:W-:Y:S01]  /*3660*/  FADD R40, R41, R40 ;  /* 0x0000002829287221 */ /* 0x001fe20000000000 */
[----:B-1----:R-:W-:Y:S01]  /*3670*/  FADD R42, R57, R42 ;  /* 0x0000002a392a7221 */ /* 0x002fe20000000000 */
[----:B------:R-:W-:-:S04]  /*3680*/  LEA R12, R15, R12, 0x7 ;  /* 0x0000000c0f0c7211 */ /* 0x000fc800078e38ff */
[----:B------:R-:W-:Y:S01]  /*3690*/  HMMA.16816.F32.BF16 R84, R36, R54, R84 ;  /* 0x000000362454723c */ /* 0x000fe20000041854 */
[----:B------:R-:W-:Y:S01]  /*36a0*/  FFMA R14, R97, R14, R40 ;  /* 0x0000000e610e7223 */ /* 0x000fe20000000028 */
[----:B------:R-:W-:Y:S01]  /*36b0*/  FFMA R24, R99, R24, R42 ;  /* 0x0000001863187223 */ /* 0x000fe2000000002a */
[----:B------:R-:W-:-:S03]  /*36c0*/  LEA R18, R13, R18, 0x7 ;  /* 0x000000120d127211 */ /* 0x000fc600078e38ff */
[----:B------:R-:W-:Y:S01]  /*36d0*/  HMMA.16816.F32.BF16 R140, R36, R50, R140 ;  /* 0x00000032248c723c */ /* 0x000fe2000004188c */
[----:B------:R-:W-:Y:S02]  /*36e0*/  MOV R180, R25 ;  /* 0x0000001900b47202 */ /* 0x000fe40000000f00 */
[----:B------:R-:W-:-:S03]  /*36f0*/  MOV R178, R89 ;  /* 0x0000005900b27202 */ /* 0x000fc60000000f00 */
[C---:B------:R-:W-:Y:S06]  /*3700*/  HMMA.16816.F32.BF16 R132, R36.reuse, R134, R68 ;  /* 0x000000862484723c */ /* 0x040fec0000041844 */
[----:B------:R-:W-:Y:S01]  /*3710*/  HMMA.16816.F32.BF16 R152, R36, R154, R60 ;  /* 0x0000009a2498723c */ /* 0x000fe2000004183c */
[----:B------:R-:W-:-:S08]  /*3720*/  NOP ;  /* 0x0000000000007918 */ /* 0x000fd00000000000 */
[----:B------:R-:W-:-:S15]  /*3730*/  @!P0 BRA `(.L_x_1) ;  /* 0xffffffd400b08947 */ /* 0x000fde000383ffff */
.L_x_0:
[C---:B------:R-:W-:Y:S01]  /*3740*/  FSETP.GT.AND P0, PT, |R24|.reuse, 8.50705917302346158658e+37, PT ;  /* 0x7e8000001800780b */ /* 0x040fe20003f04200 */
[----:B------:R-:W-:Y:S01]  /*3750*/  BAR.SYNC.DEFER_BLOCKING 0x0 ;  /* 0x0000000000007b1d */ /* 0x000fe20000010000 */
[----:B-1----:R-:W-:Y:S02]  /*3760*/  SHF.R.U32.HI R7, RZ, 0x1, R0 ;  /* 0x00000001ff077819 */ /* 0x002fe40000011600 */
[----:B------:R-:W-:Y:S02]  /*3770*/  FSETP.GEU.AND P4, PT, |R24|, 1.175494350822287508e-38, PT ;  /* 0x008000001800780b */ /* 0x000fe40003f8e200 */
[----:B------:R-:W-:Y:S01]  /*3780*/  SHF.R.U32.HI R8, RZ, 0x1, R3 ;  /* 0x00000001ff087819 */ /* 0x000fe20000011603 */
[----:B------:R-:W-:Y:S01]  /*3790*/  ULDC.64 UR4, c[0x0][0x270] ;  /* 0x00009c0000047ab9 */ /* 0x000fe20000000a00 */
[----:B------:R-:W-:Y:S01]  /*37a0*/  SHF.L.U32 R3, R0, 0x7, RZ ;  /* 0x0000000700037819 */ /* 0x000fe200000006ff */
[----:B------:R-:W-:Y:S01]  /*37b0*/  UIMAD UR4, UR7, UR4, URZ ;  /* 0x00000004070472a4 */ /* 0x000fe2000f8e023f */
[----:B------:R-:W-:Y:S01]  /*37c0*/  LOP3.LUT R12, R7, 0x4, RZ, 0xc0, !PT ;  /* 0x00000004070c7812 */ /* 0x000fe200078ec0ff */
[C---:B------:R-:W-:Y:S01]  /*37d0*/  FMUL R7, R24.reuse, 8388608 ;  /* 0x4b00000018077820 */ /* 0x040fe20000400000 */
[----:B------:R-:W-:Y:S01]  /*37e0*/  FSETP.GEU.AND P3, PT, R24, 1.175494350822287508e-38, PT ;  /* 0x008000001800780b */ /* 0x000fe20003f6e000 */
[----:B------:R-:W-:Y:S01]  /*37f0*/  @P0 FMUL R155, R155, 0.25 ;  /* 0x3e8000009b9b0820 */ /* 0x000fe20000400000 */
[----:B------:R-:W-:Y:S01]  /*3800*/  MOV R16, R14 ;  /* 0x0000000e00107202 */ /* 0x000fe20000000f00 */
[----:B------:R-:W-:Y:S01]  /*3810*/  @P0 FMUL R154, R154, 0.25 ;  /* 0x3e8000009a9a0820 */ /* 0x000fe20000400000 */
[----:B------:R-:W-:Y:S01]  /*3820*/  LOP3.LUT R8, R8, 0x1f8, R9, 0x78, !PT ;  /* 0x000001f808087812 */ /* 0x000fe200078e7809 */
[----:B------:R-:W-:Y:S01]  /*3830*/  @P0 FMUL R135, R135, 0.25 ;  /* 0x3e80000087870820 */ /* 0x000fe20000400000 */
[----:B------:R-:W-:Y:S01]  /*3840*/  LOP3.LUT R3, R3, 0x600, RZ, 0xc0, !PT ;  /* 0x0000060003037812 */ /* 0x000fe200078ec0ff */
[----:B------:R-:W-:Y:S01]  /*3850*/  @P0 FMUL R134, R134, 0.25 ;  /* 0x3e80000086860820 */ /* 0x000fe20000400000 */
[----:B------:R-:W-:Y:S01]  /*3860*/  FSEL R33, R7, R24, !P3 ;  /* 0x0000001807217208 */ /* 0x000fe20005800000 */
[----:B------:R-:W-:Y:S01]  /*3870*/  @P0 FMUL R24, R24, 0.25 ;  /* 0x3e80000018180820 */ /* 0x000fe20000400000 */
[----:B------:R-:W-:Y:S01]  /*3880*/  IADD3 R29, R8, UR6, R3 ;  /* 0x00000006081d7c10 */ /* 0x000fe2000fffe003 */
[C---:B------:R-:W-:Y:S01]  /*3890*/  FMUL R3, R16.reuse, 8388608 ;  /* 0x4b00000010037820 */ /* 0x040fe20000400000 */
[----:B------:R-:W-:Y:S01]  /*38a0*/  FSETP.GEU.AND P2, PT, R16, 1.175494350822287508e-38, PT ;  /* 0x008000001000780b */ /* 0x000fe20003f4e000 */
[----:B------:R-:W-:Y:S01]  /*38b0*/  @!P4 FMUL R24, R24, 16777216 ;  /* 0x4b8000001818c820 */ /* 0x000fe20000400000 */
[----:B------:R-:W-:Y:S01]  /*38c0*/  FSETP.GT.AND P1, PT, |R16|, 8.50705917302346158658e+37, PT ;  /* 0x7e8000001000780b */ /* 0x000fe20003f24200 */
[----:B------:R-:W-:Y:S01]  /*38d0*/  @P0 FMUL R143, R143, 0.25 ;  /* 0x3e8000008f8f0820 */ /* 0x000fe20000400000 */
[----:B------:R-:W-:Y:S01]  /*38e0*/  FSEL R32, R3, R16, !P2 ;  /* 0x0000001003207208 */ /* 0x000fe20005000000 */
[----:B------:R-:W-:Y:S01]  /*38f0*/  @P0 FMUL R142, R142, 0.25 ;  /* 0x3e8000008e8e0820 */ /* 0x000fe20000400000 */
[----:B------:R-:W0:Y:S01]  /*3900*/  MUFU.RCP R3, R24 ;  /* 0x0000001800037308 */ /* 0x000e220000001000 */
[----:B------:R-:W-:Y:S01]  /*3910*/  FSETP.GEU.AND P5, PT, |R16|, 1.175494350822287508e-38, PT ;  /* 0x008000001000780b */ /* 0x000fe20003fae200 */
[----:B------:R-:W-:Y:S01]  /*3920*/  @P0 FMUL R87, R87, 0.25 ;  /* 0x3e80000057570820 */ /* 0x000fe20000400000 */
[----:B------:R-:W-:Y:S01]  /*3930*/  @P0 FMUL R86, R86, 0.25 ;  /* 0x3e80000056560820 */ /* 0x000fe20000400000 */
[----:B------:R-:W-:Y:S01]  /*3940*/  LOP3.LUT R9, R9, 0x38, RZ, 0xc0, !PT ;  /* 0x0000003809097812 */ /* 0x000fe200078ec0ff */
[----:B------:R-:W-:Y:S01]  /*3950*/  @!P4 FMUL R155, R155, 16777216 ;  /* 0x4b8000009b9bc820 */ /* 0x000fe20000400000 */
[----:B------:R-:W-:Y:S01]  /*3960*/  @!P4 FMUL R154, R154, 16777216 ;  /* 0x4b8000009a9ac820 */ /* 0x000fe20000400000 */
[----:B------:R-:W-:Y:S01]  /*3970*/  @!P4 FMUL R135, R135, 16777216 ;  /* 0x4b8000008787c820 */ /* 0x000fe20000400000 */
[----:B------:R-:W-:Y:S01]  /*3980*/  @!P4 FMUL R134, R134, 16777216 ;  /* 0x4b8000008686c820 */ /* 0x000fe20000400000 */
[----:B------:R-:W-:Y:S01]  /*3990*/  @P1 FMUL R16, R16, 0.25 ;  /* 0x3e80000010101820 */ /* 0x000fe20000400000 */
[----:B------:R-:W-:Y:S01]  /*39a0*/  @!P4 FMUL R143, R143, 16777216 ;  /* 0x4b8000008f8fc820 */ /* 0x000fe20000400000 */
[----:B------:R-:W-:Y:S01]  /*39b0*/  @!P4 FMUL R142, R142, 16777216 ;  /* 0x4b8000008e8ec820 */ /* 0x000fe20000400000 */
[----:B------:R-:W-:Y:S01]  /*39c0*/  @!P4 FMUL R87, R87, 16777216 ;  /* 0x4b8000005757c820 */ /* 0x000fe20000400000 */
[----:B------:R-:W-:Y:S01]  /*39d0*/  @!P4 FMUL R86, R86, 16777216 ;  /* 0x4b8000005656c820 */ /* 0x000fe20000400000 */
[----:B------:R-:W-:Y:S01]  /*39e0*/  @!P5 FMUL R16, R16, 16777216 ;  /* 0x4b8000001010d820 */ /* 0x000fe20000400000 */
[----:B------:R-:W-:Y:S01]  /*39f0*/  IADD3 R31, R12, UR6, R9 ;  /* 0x000000060c1f7c10 */ /* 0x000fe2000fffe009 */
[----:B------:R-:W-:Y:S01]  /*3a00*/  @P1 FMUL R152, R152, 0.25 ;  /* 0x3e80000098981820 */ /* 0x000fe20000400000 */
[C---:B0-----:R-:W-:Y:S01]  /*3a10*/  FMUL R9, R3.reuse, R155 ;  /* 0x0000009b03097220 */ /* 0x041fe20000400000 */
[C---:B------:R-:W-:Y:S01]  /*3a20*/  FMUL R12, R3.reuse, R154 ;  /* 0x0000009a030c7220 */ /* 0x040fe20000400000 */
[C---:B------:R-:W-:Y:S01]  /*3a30*/  FMUL R14, R3.reuse, R135 ;  /* 0x00000087030e7220 */ /* 0x040fe20000400000 */
[C---:B------:R-:W-:Y:S01]  /*3a40*/  FMUL R15, R3.reuse, R134 ;  /* 0x00000086030f7220 */ /* 0x040fe20000400000 */
[C---:B------:R-:W-:Y:S01]  /*3a50*/  FMUL R17, R3.reuse, R143 ;  /* 0x0000008f03117220 */ /* 0x040fe20000400000 */
[C---:B------:R-:W-:Y:S01]  /*3a60*/  FMUL R18, R3.reuse, R142 ;  /* 0x0000008e03127220 */ /* 0x040fe20000400000 */
[C---:B------:R-:W-:Y:S01]  /*3a70*/  FMUL R20, R3.reuse, R87 ;  /* 0x0000005703147220 */ /* 0x040fe20000400000 */
[----:B------:R-:W-:Y:S01]  /*3a80*/  FMUL R21, R3, R86 ;  /* 0x0000005603157220 */ /* 0x000fe20000400000 */
[----:B------:R-:W-:Y:S01]  /*3a90*/  @P1 FMUL R132, R132, 0.25 ;  /* 0x3e80000084841820 */ /* 0x000fe20000400000 */
[----:B------:R-:W0:Y:S01]  /*3aa0*/  MUFU.RCP R3, R16 ;  /* 0x0000001000037308 */ /* 0x000e220000001000 */
[----:B------:R-:W-:Y:S01]  /*3ab0*/  @P1 FMUL R153, R153, 0.25 ;  /* 0x3e80000099991820 */ /* 0x000fe20000400000 */
[----:B------:R-:W-:Y:S01]  /*3ac0*/  @P1 FMUL R133, R133, 0.25 ;  /* 0x3e80000085851820 */ /* 0x000fe20000400000 */
[----:B------:R-:W-:Y:S01]  /*3ad0*/  @P1 FMUL R141, R141, 0.25 ;  /* 0x3e8000008d8d1820 */ /* 0x000fe20000400000 */
[----:B------:R-:W-:Y:S01]  /*3ae0*/  @P1 FMUL R140, R140, 0.25 ;  /* 0x3e8000008c8c1820 */ /* 0x000fe20000400000 */
[----:B------:R-:W-:Y:S01]  /*3af0*/  @P1 FMUL R85, R85, 0.25 ;  /* 0x3e80000055551820 */ /* 0x000fe20000400000 */
[----:B------:R-:W-:Y:S01]  /*3b00*/  @P1 FMUL R84, R84, 0.25 ;  /* 0x3e80000054541820 */ /* 0x000fe20000400000 */
[----:B------:R-:W-:Y:S01]  /*3b10*/  @!P5 FMUL R152, R152, 16777216 ;  /* 0x4b8000009898d820 */ /* 0x000fe20000400000 */
[----:B------:R-:W-:Y:S01]  /*3b20*/  @!P5 FMUL R132, R132, 16777216 ;  /* 0x4b8000008484d820 */ /* 0x000fe20000400000 */
[----:B------:R-:W-:Y:S01]  /*3b30*/  @!P5 FMUL R153, R153, 16777216 ;  /* 0x4b8000009999d820 */ /* 0x000fe20000400000 */
[----:B------:R-:W-:Y:S01]  /*3b40*/  @!P5 FMUL R133, R133, 16777216 ;  /* 0x4b8000008585d820 */ /* 0x000fe20000400000 */
[----:B------:R-:W-:Y:S01]  /*3b50*/  @!P5 FMUL R141, R141, 16777216 ;  /* 0x4b8000008d8dd820 */ /* 0x000fe20000400000 */
[----:B------:R-:W-:Y:S01]  /*3b60*/  @!P5 FMUL R140, R140, 16777216 ;  /* 0x4b8000008c8cd820 */ /* 0x000fe20000400000 */
[----:B------:R-:W-:Y:S01]  /*3b70*/  @!P5 FMUL R85, R85, 16777216 ;  /* 0x4b8000005555d820 */ /* 0x000fe20000400000 */
[----:B------:R-:W-:Y:S01]  /*3b80*/  @!P5 FMUL R84, R84, 16777216 ;  /* 0x4b8000005454d820 */ /* 0x000fe20000400000 */
[----:B------:R-:W-:Y:S01]  /*3b90*/  LOP3.LUT R10, R10, 0x260, RZ, 0xc0, !PT ;  /* 0x000002600a0a7812 */ /* 0x000fe200078ec0ff */
[----:B------:R-:W-:Y:S01]  /*3ba0*/  USHF.L.U32 UR8, UR4, 0x1, URZ ;  /* 0x0000000104087899 */ /* 0x000fe2000800063f */
        /* <DEDUP_REMOVED lines=8> */
[----:B------:R-:W-:-:S02]  /*3c30*/  IADD3 R3, R32, -0x3f3504f3, RZ ;  /* 0xc0cafb0d20037810 */ /* 0x000fc40007ffe0ff */
[----:B------:R-:W-:Y:S02]  /*3c40*/  F2FP.BF16.F32.PACK_AB R27, R7, R8 ;  /* 0x00000008071b723e */ /* 0x000fe400000010ff */
[----:B------:R-:W-:Y:S02]  /*3c50*/  IADD3 R7, R33, -0x3f3504f3, RZ ;  /* 0xc0cafb0d21077810 */ /* 0x000fe40007ffe0ff */
[----:B------:R-:W-:Y:S02]  /*3c60*/  LOP3.LUT R3, R3, 0xff800000, RZ, 0xc0, !PT ;  /* 0xff80000003037812 */ /* 0x000fe400078ec0ff */
[----:B------:R-:W-:Y:S02]  /*3c70*/  LOP3.LUT R23, R10, 0x38, R5, 0x78, !PT ;  /* 0x000000380a177812 */ /* 0x000fe400078e7805 */
[C---:B------:R-:W-:Y:S02]  /*3c80*/  LOP3.LUT P0, RZ, R0.reuse, 0xe0, RZ, 0xc0, !PT ;  /* 0x000000e000ff7812 */ /* 0x040fe4000780c0ff */
[----:B------:R-:W-:-:S02]  /*3c90*/  SHF.L.U32 R28, R0, 0x2, RZ ;  /* 0x00000002001c7819 */ /* 0x000fc400000006ff */
[----:B------:R-:W-:Y:S02]  /*3ca0*/  LOP3.LUT R10, R7, 0xff800000, RZ, 0xc0, !PT ;  /* 0xff800000070a7812 */ /* 0x000fe400078ec0ff */
[----:B------:R-:W-:Y:S02]  /*3cb0*/  IADD3 R0, R32, -R3, RZ ;  /* 0x8000000320007210 */ /* 0x000fe40007ffe0ff */
[----:B------:R-:W-:Y:S02]  /*3cc0*/  IADD3 R8, R33, -R10, RZ ;  /* 0x8000000a21087210 */ /* 0x000fe40007ffe0ff */
[----:B------:R-:W-:Y:S01]  /*3cd0*/  F2FP.BF16.F32.PACK_AB R26, R11, R24 ;  /* 0x000000180b1a723e */ /* 0x000fe200000010ff */
[----:B------:R-:W-:Y:S01]  /*3ce0*/  FADD R7, R0, -1 ;  /* 0xbf80000000077421 */ /* 0x000fe20000000000 */
[----:B------:R-:W-:Y:S01]  /*3cf0*/  MOV R30, 0x3dc6b27f ;  /* 0x3dc6b27f001e7802 */ /* 0x000fe20000000f00 */
[----:B------:R-:W-:Y:S01]  /*3d00*/  FADD R11, R8, -1 ;  /* 0xbf800000080b7421 */ /* 0x000fe20000000000 */
[----:B------:R-:W-:-:S02]  /*3d10*/  LOP3.LUT R24, R23, 0x80, R28, 0xf8, !PT ;  /* 0x0000008017187812 */ /* 0x000fc400078ef81c */
[----:B------:R-:W-:Y:S01]  /*3d20*/  F2FP.BF16.F32.PACK_AB R23, R13, R16 ;  /* 0x000000100d17723e */ /* 0x000fe200000010ff */
[----:B------:R-:W-:Y:S01]  /*3d30*/  FFMA.FTZ R0, R7, R30, -0.16845393180847167969 ;  /* 0xbe2c7f3007007423 */ /* 0x000fe2000001001e */
[----:B------:R-:W-:Y:S01]  /*3d40*/  F2FP.BF16.F32.PACK_AB R22, R19, R22 ;  /* 0x000000161316723e */ /* 0x000fe200000010ff */
[----:B------:R-:W-:Y:S01]  /*3d50*/  FFMA.FTZ R8, R11, R30, -0.16845393180847167969 ;  /* 0xbe2c7f300b087423 */ /* 0x000fe2000001001e */
[----:B------:R-:W-:Y:S01]  /*3d60*/  F2FP.BF16.F32.PACK_AB R18, R18, R21 ;  /* 0x000000151212723e */ /* 0x000fe200000010ff */
[----:B------:R0:W-:Y:S01]  /*3d70*/  STS.64 [R24+UR6], R26 ;  /* 0x0000001a18007988 */ /* 0x0001e20008000a06 */
[----:B------:R-:W-:Y:S01]  /*3d80*/  F2FP.BF16.F32.PACK_AB R19, R12, R15 ;  /* 0x0000000f0c13723e */ /* 0x000fe200000010ff */
[----:B------:R-:W-:Y:S01]  /*3d90*/  FFMA.FTZ R0, R7, R0, 0.1716887056827545166 ;  /* 0x3e2fcf2a07007423 */ /* 0x000fe20000010000 */
[----:B------:R-:W-:Y:S01]  /*3da0*/  F2FP.BF16.F32.PACK_AB R21, R9, R14 ;  /* 0x0000000e0915723e */ /* 0x000fe200000010ff */
[----:B------:R-:W-:Y:S01]  /*3db0*/  STS.64 [R24+UR6+0x100], R22 ;  /* 0x0001001618007988 */ /* 0x000fe20008000a06 */
[----:B------:R-:W-:Y:S01]  /*3dc0*/  LOP3.LUT R13, R24, 0x40, RZ, 0x3c, !PT ;  /* 0x00000040180d7812 */ /* 0x000fe200078e3cff */
[----:B------:R-:W-:Y:S01]  /*3dd0*/  FFMA.FTZ R8, R11, R8, 0.1716887056827545166 ;  /* 0x3e2fcf2a0b087423 */ /* 0x000fe20000010008 */
[----:B------:R-:W-:Y:S01]  /*3de0*/  F2FP.BF16.F32.PACK_AB R20, R17, R20 ;  /* 0x000000141114723e */ /* 0x000fe200000010ff */
[----:B------:R-:W-:Y:S01]  /*3df0*/  FFMA.FTZ R0, R7, R0, -0.17900948226451873779 ;  /* 0xbe374e4307007423 */ /* 0x000fe20000010000 */
[----:B------:R-:W1:Y:S01]  /*3e00*/  LDC.64 R16, c[0x0][0x228] ;  /* 0x00008a00ff107b82 */ /* 0x000e620000000a00 */
[----:B------:R2:W-:Y:S01]  /*3e10*/  STS.64 [R13+UR6+0x400], R18 ;  /* 0x000400120d007988 */ /* 0x0005e20008000a06 */
[----:B------:R-:W-:Y:S01]  /*3e20*/  FFMA.FTZ R8, R11, R8, -0.17900948226451873779 ;  /* 0xbe374e430b087423 */ /* 0x000fe20000010008 */
[----:B------:R-:W-:Y:S01]  /*3e30*/  FFMA.FTZ R0, R7, R0, 0.20512372255325317383 ;  /* 0x3e520bf407007423 */ /* 0x000fe20000010000 */
[----:B------:R-:W-:Y:S01]  /*3e40*/  I2FP.F32.S32 R3, R3 ;  /* 0x0000000300037245 */ /* 0x000fe20000201400 */
[----:B------:R3:W-:Y:S01]  /*3e50*/  STS.64 [R13+UR6+0x500], R20 ;  /* 0x000500140d007988 */ /* 0x0007e20008000a06 */
[----:B------:R-:W-:Y:S01]  /*3e60*/  FFMA.FTZ R8, R11, R8, 0.20512372255325317383 ;  /* 0x3e520bf40b087423 */ /* 0x000fe20000010008 */
[----:B------:R-:W-:Y:S01]  /*3e70*/  FFMA.FTZ R0, R7, R0, -0.24046532809734344482 ;  /* 0xbe763c8b07007423 */ /* 0x000fe20000010000 */
[----:B0-----:R-:W3:Y:S08]  /*3e80*/  LDC R26, c[0x0][0x278] ;  /* 0x00009e00ff1a7b82 */ /* 0x001ef00000000800 */
[----:B------:R-:W-:Y:S01]  /*3e90*/  BAR.SYNC.DEFER_BLOCKING 0x0 ;  /* 0x0000000000007b1d */ /* 0x000fe20000010000 */
[----:B------:R-:W-:Y:S01]  /*3ea0*/  FFMA.FTZ R8, R11, R8, -0.24046532809734344482 ;  /* 0xbe763c8b0b087423 */ /* 0x000fe20000010008 */
[----:B------:R-:W-:Y:S01]  /*3eb0*/  FFMA.FTZ R0, R7, R0, 0.28857114911079406738 ;  /* 0x3e93bf9907007423 */ /* 0x000fe20000010000 */
[----:B------:R-:W-:-:S02]  /*3ec0*/  FSEL R9, RZ, -23, P3 ;  /* 0xc1b80000ff097808 */ /* 0x000fc40001800000 */
[----:B------:R-:W-:Y:S01]  /*3ed0*/  FFMA.FTZ R12, R11, R8, 0.28857114911079406738 ;  /* 0x3e93bf990b0c7423 */ /* 0x000fe20000010008 */
[----:B------:R-:W-:Y:S01]  /*3ee0*/  FFMA.FTZ R8, R7, R0, -0.36067417263984680176 ;  /* 0xbeb8aa4907087423 */ /* 0x000fe20000010000 */
[----:B------:R-:W-:Y:S01]  /*3ef0*/  FSEL R0, RZ, -23, P2 ;  /* 0xc1b80000ff007808 */ /* 0x000fe20001000000 */
[----:B--2---:R-:W0:Y:S01]  /*3f00*/  LDC.64 R18, c[0x0][0x230] ;  /* 0x00008c00ff127b82 */ /* 0x004e220000000a00 */
[----:B------:R-:W-:Y:S01]  /*3f10*/  FFMA.FTZ R12, R11, R12, -0.36067417263984680176 ;  /* 0xbeb8aa490b0c7423 */ /* 0x000fe2000001000c */
[----:B------:R-:W-:Y:S01]  /*3f20*/  FFMA.FTZ R8, R7, R8, 0.48089820146560668945 ;  /* 0x3ef6384a07087423 */ /* 0x000fe20000010008 */
[----:B------:R-:W-:Y:S01]  /*3f30*/  ISETP.GE.U32.AND P2, PT, R32, 0x7f800000, PT ;  /* 0x7f8000002000780c */ /* 0x000fe20003f46070 */
[----:B------:R-:W-:Y:S01]  /*3f40*/  FFMA.FTZ R0, R3, 1.1920928955078125e-07, R0 ;  /* 0x3400000003007823 */ /* 0x000fe20000010000 */
[----:B------:R-:W-:Y:S01]  /*3f50*/  FFMA.FTZ R12, R11, R12, 0.48089820146560668945 ;  /* 0x3ef6384a0b0c7423 */ /* 0x000fe2000001000c */
[----:B------:R-:W-:Y:S01]  /*3f60*/  FFMA.FTZ R8, R7, R8, -0.72134751081466674805 ;  /* 0xbf38aa3b07087423 */ /* 0x000fe20000010008 */
[----:B------:R-:W-:-:S02]  /*3f70*/  ISETP.GE.U32.AND P3, PT, R33, 0x7f800000, PT ;  /* 0x7f8000002100780c */ /* 0x000fc40003f66070 */
[----:B------:R-:W-:Y:S01]  /*3f80*/  FFMA.FTZ R12, R11, R12, -0.72134751081466674805 ;  /* 0xbf38aa3b0b0c7423 */ /* 0x000fe2000001000c */
[----:B------:R-:W-:Y:S01]  /*3f90*/  FMUL R8, R7, R8 ;  /* 0x0000000807087220 */ /* 0x000fe20000400000 */
[----:B------:R-:W-:Y:S02]  /*3fa0*/  I2FP.F32.S32 R10, R10 ;  /* 0x0000000a000a7245 */ /* 0x000fe40000201400 */
[----:B------:R-:W-:Y:S01]  /*3fb0*/  FMUL R12, R11, R12 ;  /* 0x0000000c0b0c7220 */ /* 0x000fe20000400000 */
[----:B------:R-:W-:Y:S01]  /*3fc0*/  FMUL R8, R7, R8 ;  /* 0x0000000807087220 */ /* 0x000fe20000400000 */
[----:B---3--:R-:W-:Y:S01]  /*3fd0*/  IMAD R13, R6, R26, RZ ;  /* 0x0000001a060d7224 */ /* 0x008fe200078e02ff */
[----:B------:R-:W2:Y:S01]  /*3fe0*/  LDS.64 R14, [R29] ;  /* 0x000000001d0e7984 */ /* 0x000ea20000000a00 */
[----:B------:R-:W-:Y:S01]  /*3ff0*/  FMUL R12, R11, R12 ;  /* 0x0000000c0b0c7220 */ /* 0x000fe20000400000 */
[----:B------:R-:W-:Y:S01]  /*4000*/  FFMA.FTZ R7, R7, 1.4426950216293334961, R8 ;  /* 0x3fb8aa3b07077823 */ /* 0x000fe20000010008 */
[----:B------:R-:W-:Y:S01]  /*4010*/  FFMA.FTZ R9, R10, 1.1920928955078125e-07, R9 ;  /* 0x340000000a097823 */ /* 0x000fe20000010009 */
[----:B------:R-:W-:Y:S01]  /*4020*/  @P2 MOV R8, 0x7f800000 ;  /* 0x7f80000000082802 */ /* 0x000fe20000000f00 */
[----:B------:R-:W-:Y:S01]  /*4030*/  FFMA.FTZ R12, R11, 1.4426950216293334961, R12 ;  /* 0x3fb8aa3b0b0c7823 */ /* 0x000fe2000001000c */
[----:B------:R-:W-:Y:S01]  /*4040*/  FADD R0, R0, R7 ;  /* 0x0000000700007221 */ /* 0x000fe20000000000 */
[----:B------:R-:W-:Y:S01]  /*4050*/  IMAD R7, R2, UR5, RZ ;  /* 0x0000000502077c24 */ /* 0x000fe2000f8e02ff */
[----:B------:R-:W-:Y:S01]  /*4060*/  UIMAD.WIDE UR4, UR4, 0x2, URZ ;  /* 0x00000002040478a5 */ /* 0x000fe2000f8e023f */
[----:B------:R-:W-:Y:S01]  /*4070*/  FADD R3, R9, R12 ;  /* 0x0000000c09037221 */ /* 0x000fe20000000000 */
[----:B------:R-:W-:-:S02]  /*4080*/  IMAD R11, R4, R26, RZ ;  /* 0x0000001a040b7224 */ /* 0x000fc400078e02ff */
[----:B------:R-:W-:Y:S01]  /*4090*/  @P2 FFMA.FTZ R0, R32, R8, +INF ;  /* 0x7f80000020002423 */ /* 0x000fe20000010008 */
[C---:B------:R-:W-:Y:S01]  /*40a0*/  SHF.L.U32 R9, R7.reuse, 0x1, RZ ;  /* 0x0000000107097819 */ /* 0x040fe200000006ff */
[----:B------:R-:W-:Y:S01]  /*40b0*/  IMAD.HI R4, R7, 0x2, RZ ;  /* 0x0000000207047827 */ /* 0x000fe200078e02ff */
[----:B------:R-:W-:Y:S01]  /*40c0*/  @P3 MOV R8, 0x7f800000 ;  /* 0x7f80000000083802 */ /* 0x000fe20000000f00 */
[----:B------:R-:W-:Y:S01]  /*40d0*/  ULDC UR4, c[0x0][0x27c] ;  /* 0x00009f0000047ab9 */ /* 0x000fe20000000800 */
[----:B-1----:R-:W-:Y:S01]  /*40e0*/  IADD3 R12, P4, P5, R9, UR8, R16 ;  /* 0x00000008090c7c10 */ /* 0x002fe2000fd9e010 */
[----:B------:R-:W-:Y:S01]  /*40f0*/  UIMAD UR4, UR7, UR4, URZ ;  /* 0x00000004070472a4 */ /* 0x000fe2000f8e023f */
[----:B------:R-:W-:Y:S01]  /*4100*/  LEA R9, R26, R11, 0x3 ;  /* 0x0000000b1a097211 */ /* 0x000fe200078e18ff */
[----:B------:R-:W-:Y:S01]  /*4110*/  @P3 FFMA.FTZ R3, R33, R8, +INF ;  /* 0x7f80000021033423 */ /* 0x000fe20000010008 */
[----:B------:R-:W-:Y:S01]  /*4120*/  IADD3.X R16, R4, UR5, R17, P4, P5 ;  /* 0x0000000504107c10 */ /* 0x000fe2000a7ea411 */
[----:B------:R-:W-:Y:S01]  /*4130*/  USHF.L.U32 UR7, UR4, 0x2, URZ ;  /* 0x0000000204077899 */ /* 0x000fe2000800063f */
[----:B------:R-:W-:Y:S01]  /*4140*/  LEA R6, P3, R11, R12, 0x1 ;  /* 0x0000000c0b067211 */ /* 0x000fe200078608ff */
[----:B------:R-:W-:Y:S01]  /*4150*/  UIMAD.WIDE UR4, UR4, 0x4, URZ ;  /* 0x00000004040478a5 */ /* 0x000fe2000f8e023f */
[----:B------:R-:W-:-:S02]  /*4160*/  LEA R4, R26, R9, 0x3 ;  /* 0x000000091a047211 */ /* 0x000fc400078e18ff */
[----:B------:R-:W-:Y:S02]  /*4170*/  LEA R8, P4, R9, R12, 0x1 ;  /* 0x0000000c09087211 */ /* 0x000fe400078808ff */
[----:B------:R-:W-:Y:S02]  /*4180*/  LEA.HI.X.SX32 R7, R11, R16, 0x1, P3 ;  /* 0x000000100b077211 */ /* 0x000fe400018f0eff */
[CC--:B------:R-:W-:Y:S02]  /*4190*/  LEA R10, P5, R4.reuse, R12.reuse, 0x1 ;  /* 0x0000000c040a7211 */ /* 0x0c0fe400078a08ff */
[----:B------:R-:W-:Y:S02]  /*41a0*/  LEA R12, P6, R13, R12, 0x1 ;  /* 0x0000000c0d0c7211 */ /* 0x000fe400078c08ff */
[-C--:B------:R-:W-:Y:S02]  /*41b0*/  LEA.HI.X.SX32 R9, R9, R16.reuse, 0x1, P4 ;  /* 0x0000001009097211 */ /* 0x080fe400020f0eff */
[----:B------:R-:W-:-:S02]  /*41c0*/  LEA.HI.X.SX32 R11, R4, R16, 0x1, P5 ;  /* 0x00000010040b7211 */ /* 0x000fc400028f0eff */
[----:B------:R-:W-:Y:S02]  /*41d0*/  LEA.HI.X.SX32 R13, R13, R16, 0x1, P6 ;  /* 0x000000100d0d7211 */ /* 0x000fe400030f0eff */
[----:B--2---:R-:W-:Y:S01]  /*41e0*/  PRMT R17, R14, 0x7632, R17 ;  /* 0x000076320e117816 */ /* 0x004fe20000000011 */
[----:B------:R1:W-:Y:S01]  /*41f0*/  STG.E.U16 desc[UR10][R6.64], R14 ;  /* 0x0000000e06007986 */ /* 0x0003e2000c10150a */
[----:B------:R-:W-:Y:S02]  /*4200*/  FSETP.NEU.AND P1, PT, R32, RZ, PT ;  /* 0x000000ff2000720b */ /* 0x000fe40003f2d000 */
[----:B------:R-:W-:Y:S01]  /*4210*/  FSETP.NEU.AND P2, PT, R33, RZ, PT ;  /* 0x000000ff2100720b */ /* 0x000fe20003f4d000 */
[----:B------:R2:W-:Y:S01]  /*4220*/  STG.E.U16 desc[UR10][R8.64], R17 ;  /* 0x0000001108007986 */ /* 0x0005e2000c10150a */
[----:B------:R-:W-:Y:S02]  /*4230*/  FSEL R0, R0, -INF , P1 ;  /* 0xff80000000007808 */ /* 0x000fe40000800000 */
[----:B------:R-:W-:Y:S01]  /*4240*/  FSEL R4, R3, -INF , P2 ;  /* 0xff80000003047808 */ /* 0x000fe20001000000 */
[----:B------:R2:W-:Y:S01]  /*4250*/  STG.E.U16 desc[UR10][R10.64], R15 ;  /* 0x0000000f0a007986 */ /* 0x0005e2000c10150a */
[----:B------:R-:W-:Y:S01]  /*4260*/  LOP3.LUT R5, R5, 0x78, RZ, 0xc0, !PT ;  /* 0x0000007805057812 */ /* 0x000fe200078ec0ff */
[----:B------:R-:W-:Y:S01]  /*4270*/  FFMA R88, R0, 0.69314718246459960938, R25 ;  /* 0x3f31721800587823 */ /* 0x000fe20000000019 */
[----:B------:R-:W-:Y:S01]  /*4280*/  SHF.L.U32 R3, R2, 0x2, RZ ;  /* 0x0000000202037819 */ /* 0x000fe200000006ff */
[----:B------:R-:W-:Y:S01]  /*4290*/  FFMA R89, R4, 0.69314718246459960938, R89 ;  /* 0x3f31721804597823 */ /* 0x000fe20000000059 */
[----:B-1----:R-:W-:Y:S01]  /*42a0*/  PRMT R7, R15, 0x7632, R7 ;  /* 0x000076320f077816 */ /* 0x002fe20000000007 */
[----:B------:R-:W-:Y:S01]  /*42b0*/  IMAD.HI R0, R2, 0x4, RZ ;  /* 0x0000000402007827 */ /* 0x000fe200078e02ff */
[----:B0-----:R-:W-:-:S02]  /*42c0*/  IADD3 R2, P1, P2, R3, UR7, R18 ;  /* 0x0000000703027c10 */ /* 0x001fc4000fa3e012 */
[----:B------:R-:W-:Y:S01]  /*42d0*/  LOP3.LUT R28, R28, 0x40, RZ, 0xc0, !PT ;  /* 0x000000401c1c7812 */ /* 0x000fe200078ec0ff */
[----:B------:R2:W-:Y:S01]  /*42e0*/  STG.E.U16 desc[UR10][R12.64], R7 ;  /* 0x000000070c007986 */ /* 0x0005e2000c10150a */
[----:B------:R-:W-:Y:S02]  /*42f0*/  IADD3.X R3, R0, UR5, R19, P1, P2 ;  /* 0x0000000500037c10 */ /* 0x000fe40008fe4413 */
[----:B------:R-:W-:Y:S01]  /*4300*/  IADD3 R28, R28, R31, RZ ;  /* 0x0000001f1c1c7210 */ /* 0x000fe20007ffe0ff */
[----:B------:R-:W-:Y:S06]  /*4310*/  BAR.SYNC.DEFER_BLOCKING 0x0 ;  /* 0x0000000000007b1d */ /* 0x000fec0000010000 */
[----:B------:R2:W-:Y:S02]  /*4320*/  STS.64 [R5+UR6], R88 ;  /* 0x0000005805007988 */ /* 0x0005e40008000a06 */
[----:B------:R-:W-:Y:S06]  /*4330*/  BAR.SYNC.DEFER_BLOCKING 0x0 ;  /* 0x0000000000007b1d */ /* 0x000fec0000010000 */
[----:B------:R-:W-:Y:S05]  /*4340*/  @P0 EXIT ;  /* 0x000000000000094d */ /* 0x000fea0003800000 */
[----:B--2---:R-:W0:Y:S04]  /*4350*/  LDS R5, [R28] ;  /* 0x000000001c057984 */ /* 0x004e280000000800 */
[----:B0-----:R-:W-:Y:S01]  /*4360*/  STG.E desc[UR10][R2.64], R5 ;  /* 0x0000000502007986 */ /* 0x001fe2000c10190a */
[----:B------:R-:W-:Y:S05]  /*4370*/  EXIT ;  /* 0x000000000000794d */ /* 0x000fea0003800000 */
.L_x_2:
[----:B------:R-:W-:-:S00]  /*4380*/  BRA `(.L_x_2) ;  /* 0xfffffffc00fc7947 */ /* 0x000fc0000383ffff */
[----:B------:R-:W-:-:S00]  /*4390*/  NOP ;  /* 0x0000000000007918 */ /* 0x000fc00000000000 */
        /* <DEDUP_REMOVED lines=14> */
.L_x_3:


//--------------------- .nv.global.init           --------------------------
	.section	.nv.global.init,"aw",@progbits
.nv.global.init:
	.type		_$_str,@object
	.size		_$_str,(.L_0 - _$_str)
_$_str:
        /*0000*/ 	.byte	0x5f, 0x5f, 0x43, 0x55, 0x44, 0x41, 0x5f, 0x46, 0x54, 0x5a, 0x00
.L_0:


//--------------------- .nv.shared.attn_fwd       --------------------------
	.section	.nv.shared.attn_fwd,"aw",@nobits
	.sectionflags	@""
	.align	16
	.zero		1024


//--------------------- .nv.shared.reserved.0     --------------------------
	.section	.nv.shared.reserved.0,"aw",@nobits
	.weak		__nv_reservedSMEM_offset_0_alias
	.size		__nv_reservedSMEM_offset_0_alias, 0, 0
	.other		__nv_reservedSMEM_offset_0_alias,@"STO_CUDA_RESERVED_SHARED STV_DEFAULT"
__nv_reservedSMEM_offset_0_alias:
	.zero		0


//--------------------- .nv.constant0.attn_fwd    --------------------------
	.section	.nv.constant0.attn_fwd,"a",@progbits
	.sectionflags	@""
	.align	4
.nv.constant0.attn_fwd:
	.zero		664


//--------------------- SYMBOLS --------------------------

	.type		.nv.reservedSmem.offset0,@object
	.size		.nv.reservedSmem.offset0,0x4
